//
// Generated by NVIDIA NVVM Compiler
//
// Compiler Build ID: CL-36424714
// Cuda compilation tools, release 13.0, V13.0.88
// Based on NVVM 20.0.0
//

.version 9.0
.target sm_100
.address_size 64

	// .globl	_Z13render_kernel4vec3S_iidP4trigiS_P6uchar4
.func  (.param .align 16 .b8 func_retval0[16]) __internal_trig_reduction_slowpathd
(
	.param .b64 __internal_trig_reduction_slowpathd_param_0
)
;
.global .align 8 .b8 __cudart_i2opi_d[144] = {8, 93, 141, 31, 177, 95, 251, 107, 234, 146, 82, 138, 247, 57, 7, 61, 123, 241, 229, 235, 199, 186, 39, 117, 45, 234, 95, 158, 102, 63, 70, 79, 183, 9, 203, 39, 207, 126, 54, 109, 31, 109, 10, 90, 139, 17, 47, 239, 15, 152, 5, 222, 255, 151, 248, 31, 59, 40, 249, 189, 139, 95, 132, 156, 244, 57, 83, 131, 57, 214, 145, 57, 65, 126, 95, 180, 38, 112, 156, 233, 132, 68, 187, 46, 245, 53, 130, 232, 62, 167, 41, 177, 28, 235, 29, 254, 28, 146, 209, 9, 234, 46, 73, 6, 224, 210, 77, 66, 58, 110, 36, 183, 97, 197, 187, 222, 171, 99, 81, 254, 65, 144, 67, 60, 153, 149, 98, 219, 192, 221, 52, 245, 209, 87, 39, 252, 41, 21, 68, 78, 110, 131, 249, 162};

.visible .entry _Z13render_kernel4vec3S_iidP4trigiS_P6uchar4(
	.param .align 8 .b8 _Z13render_kernel4vec3S_iidP4trigiS_P6uchar4_param_0[24],
	.param .align 8 .b8 _Z13render_kernel4vec3S_iidP4trigiS_P6uchar4_param_1[24],
	.param .u32 _Z13render_kernel4vec3S_iidP4trigiS_P6uchar4_param_2,
	.param .u32 _Z13render_kernel4vec3S_iidP4trigiS_P6uchar4_param_3,
	.param .f64 _Z13render_kernel4vec3S_iidP4trigiS_P6uchar4_param_4,
	.param .u64 .ptr .align 1 _Z13render_kernel4vec3S_iidP4trigiS_P6uchar4_param_5,
	.param .u32 _Z13render_kernel4vec3S_iidP4trigiS_P6uchar4_param_6,
	.param .align 8 .b8 _Z13render_kernel4vec3S_iidP4trigiS_P6uchar4_param_7[24],
	.param .u64 .ptr .align 1 _Z13render_kernel4vec3S_iidP4trigiS_P6uchar4_param_8
)
{
	.reg .pred 	%p<70>;
	.reg .b16 	%rs<23>;
	.reg .b32 	%r<72>;
	.reg .b64 	%rd<21>;
	.reg .b64 	%fd<398>;

	ld.param.f64 	%fd149, [_Z13render_kernel4vec3S_iidP4trigiS_P6uchar4_param_7+16];
	ld.param.f64 	%fd148, [_Z13render_kernel4vec3S_iidP4trigiS_P6uchar4_param_7+8];
	ld.param.f64 	%fd147, [_Z13render_kernel4vec3S_iidP4trigiS_P6uchar4_param_7];
	ld.param.f64 	%fd145, [_Z13render_kernel4vec3S_iidP4trigiS_P6uchar4_param_1+16];
	ld.param.f64 	%fd144, [_Z13render_kernel4vec3S_iidP4trigiS_P6uchar4_param_1+8];
	ld.param.f64 	%fd143, [_Z13render_kernel4vec3S_iidP4trigiS_P6uchar4_param_1];
	ld.param.f64 	%fd142, [_Z13render_kernel4vec3S_iidP4trigiS_P6uchar4_param_0+16];
	ld.param.f64 	%fd141, [_Z13render_kernel4vec3S_iidP4trigiS_P6uchar4_param_0+8];
	ld.param.f64 	%fd140, [_Z13render_kernel4vec3S_iidP4trigiS_P6uchar4_param_0];
	ld.param.u32 	%r17, [_Z13render_kernel4vec3S_iidP4trigiS_P6uchar4_param_2];
	ld.param.u32 	%r20, [_Z13render_kernel4vec3S_iidP4trigiS_P6uchar4_param_3];
	ld.param.f64 	%fd146, [_Z13render_kernel4vec3S_iidP4trigiS_P6uchar4_param_4];
	ld.param.u64 	%rd6, [_Z13render_kernel4vec3S_iidP4trigiS_P6uchar4_param_5];
	cvta.to.global.u64 	%rd1, %rd6;
	mov.u32 	%r21, %ctaid.x;
	mov.u32 	%r22, %ntid.x;
	mov.u32 	%r23, %tid.x;
	mad.lo.s32 	%r1, %r21, %r22, %r23;
	mov.u32 	%r24, %ctaid.y;
	mov.u32 	%r25, %ntid.y;
	mov.u32 	%r26, %tid.y;
	mad.lo.s32 	%r27, %r24, %r25, %r26;
	setp.ge.s32 	%p6, %r1, %r17;
	setp.ge.s32 	%p7, %r27, %r20;
	or.pred  	%p8, %p6, %p7;
	@%p8 bra 	$L__BB0_42;
	mul.f64 	%fd150, %fd146, 0d400921FB54442D18;
	div.rn.f64 	%fd1, %fd150, 0d4076800000000000;
	abs.f64 	%fd2, %fd1;
	setp.neu.f64 	%p9, %fd2, 0d7FF0000000000000;
	@%p9 bra 	$L__BB0_3;
	mov.f64 	%fd156, 0d0000000000000000;
	mul.rn.f64 	%fd372, %fd1, %fd156;
	mov.pred 	%p66, -1;
	bra.uni 	$L__BB0_6;
$L__BB0_3:
	mul.f64 	%fd151, %fd1, 0d3FE45F306DC9C883;
	cvt.rni.s32.f64 	%r65, %fd151;
	cvt.rn.f64.s32 	%fd152, %r65;
	fma.rn.f64 	%fd153, %fd152, 0dBFF921FB54442D18, %fd1;
	fma.rn.f64 	%fd154, %fd152, 0dBC91A62633145C00, %fd153;
	fma.rn.f64 	%fd372, %fd152, 0dB97B839A252049C0, %fd154;
	setp.ltu.f64 	%p10, %fd2, 0d41E0000000000000;
	@%p10 bra 	$L__BB0_5;
	{ // callseq 0, 0
	.param .b64 param0;
	st.param.f64 	[param0], %fd1;
	.param .align 16 .b8 retval0[16];
	call.uni (retval0), 
	__internal_trig_reduction_slowpathd, 
	(
	param0
	);
	ld.param.f64 	%fd372, [retval0];
	ld.param.b32 	%r65, [retval0+8];
	} // callseq 0
$L__BB0_5:
	and.b32  	%r29, %r65, 1;
	setp.eq.b32 	%p11, %r29, 1;
	not.pred 	%p66, %p11;
$L__BB0_6:
	mul.f64 	%fd157, %fd372, %fd372;
	fma.rn.f64 	%fd158, %fd157, 0d3EE48DAC2799BCB9, 0dBEF9757C5B27EBB1;
	fma.rn.f64 	%fd159, %fd158, %fd157, 0d3F0980E90FD91E04;
	fma.rn.f64 	%fd160, %fd159, %fd157, 0dBEFAE2B0417D7E1D;
	fma.rn.f64 	%fd161, %fd160, %fd157, 0d3F119F5341BFBA57;
	fma.rn.f64 	%fd162, %fd161, %fd157, 0d3F15E791A00F6919;
	fma.rn.f64 	%fd163, %fd162, %fd157, 0d3F2FF2E7FADEC73A;
	fma.rn.f64 	%fd164, %fd163, %fd157, 0d3F434BC1B206DA62;
	fma.rn.f64 	%fd165, %fd164, %fd157, 0d3F57DB18EF2F83F9;
	fma.rn.f64 	%fd166, %fd165, %fd157, 0d3F6D6D2E7AE49FBC;
	fma.rn.f64 	%fd167, %fd166, %fd157, 0d3F8226E3A816A776;
	fma.rn.f64 	%fd168, %fd167, %fd157, 0d3F9664F485D25660;
	fma.rn.f64 	%fd169, %fd168, %fd157, 0d3FABA1BA1BABF31D;
	fma.rn.f64 	%fd170, %fd169, %fd157, 0d3FC11111111105D2;
	fma.rn.f64 	%fd171, %fd170, %fd157, 0d3FD555555555555E;
	mul.f64 	%fd8, %fd157, %fd171;
	fma.rn.f64 	%fd373, %fd8, %fd372, %fd372;
	@%p66 bra 	$L__BB0_8;
	sub.f64 	%fd172, %fd373, %fd372;
	neg.f64 	%fd173, %fd172;
	fma.rn.f64 	%fd174, %fd8, %fd372, %fd173;
	rcp.approx.ftz.f64 	%fd175, %fd373;
	neg.f64 	%fd176, %fd373;
	fma.rn.f64 	%fd177, %fd176, %fd175, 0d3FF0000000000000;
	fma.rn.f64 	%fd178, %fd177, %fd177, %fd177;
	fma.rn.f64 	%fd179, %fd178, %fd175, %fd175;
	neg.f64 	%fd180, %fd179;
	fma.rn.f64 	%fd181, %fd373, %fd180, 0d3FF0000000000000;
	fma.rn.f64 	%fd182, %fd180, %fd174, %fd181;
	fma.rn.f64 	%fd373, %fd182, %fd180, %fd180;
$L__BB0_8:
	sub.f64 	%fd12, %fd143, %fd140;
	sub.f64 	%fd13, %fd144, %fd141;
	sub.f64 	%fd14, %fd145, %fd142;
	mul.f64 	%fd184, %fd13, %fd13;
	fma.rn.f64 	%fd185, %fd12, %fd12, %fd184;
	fma.rn.f64 	%fd186, %fd14, %fd14, %fd185;
	sqrt.rn.f64 	%fd15, %fd186;
	setp.lt.f64 	%p13, %fd15, 0d3DDB7CDFD9D7BDBB;
	mov.f64 	%fd374, 0d0000000000000000;
	mov.f64 	%fd375, %fd374;
	mov.f64 	%fd376, %fd374;
	@%p13 bra 	$L__BB0_10;
	div.rn.f64 	%fd376, %fd12, %fd15;
	div.rn.f64 	%fd375, %fd13, %fd15;
	div.rn.f64 	%fd374, %fd14, %fd15;
$L__BB0_10:
	mul.f64 	%fd188, %fd375, 0d0000000000000000;
	sub.f64 	%fd22, %fd188, %fd374;
	mul.f64 	%fd189, %fd374, 0d0000000000000000;
	mul.f64 	%fd190, %fd376, 0d0000000000000000;
	sub.f64 	%fd23, %fd189, %fd190;
	sub.f64 	%fd24, %fd376, %fd188;
	mul.f64 	%fd191, %fd23, %fd23;
	fma.rn.f64 	%fd192, %fd22, %fd22, %fd191;
	fma.rn.f64 	%fd193, %fd24, %fd24, %fd192;
	sqrt.rn.f64 	%fd25, %fd193;
	setp.lt.f64 	%p14, %fd25, 0d3DDB7CDFD9D7BDBB;
	mov.f64 	%fd377, 0d0000000000000000;
	mov.f64 	%fd378, %fd377;
	mov.f64 	%fd379, %fd377;
	@%p14 bra 	$L__BB0_12;
	div.rn.f64 	%fd379, %fd22, %fd25;
	div.rn.f64 	%fd378, %fd23, %fd25;
	div.rn.f64 	%fd377, %fd24, %fd25;
$L__BB0_12:
	rcp.rn.f64 	%fd195, %fd373;
	mul.f64 	%fd196, %fd374, %fd378;
	mul.f64 	%fd197, %fd375, %fd377;
	sub.f64 	%fd198, %fd196, %fd197;
	mul.f64 	%fd199, %fd376, %fd377;
	mul.f64 	%fd200, %fd374, %fd379;
	sub.f64 	%fd201, %fd199, %fd200;
	mul.f64 	%fd202, %fd375, %fd379;
	mul.f64 	%fd203, %fd376, %fd378;
	sub.f64 	%fd204, %fd202, %fd203;
	cvt.rn.f64.s32 	%fd205, %r1;
	add.s32 	%r30, %r17, -1;
	cvt.rn.f64.s32 	%fd206, %r30;
	mov.f64 	%fd207, 0d4000000000000000;
	div.rn.f64 	%fd208, %fd207, %fd206;
	fma.rn.f64 	%fd209, %fd208, %fd205, 0dBFF0000000000000;
	cvt.rn.f64.u32 	%fd210, %r27;
	add.s32 	%r31, %r20, -1;
	cvt.rn.f64.u32 	%fd211, %r31;
	div.rn.f64 	%fd212, %fd207, %fd211;
	fma.rn.f64 	%fd213, %fd212, %fd210, 0dBFF0000000000000;
	cvt.rn.f64.u32 	%fd214, %r20;
	mul.f64 	%fd215, %fd213, %fd214;
	cvt.rn.f64.s32 	%fd216, %r17;
	div.rn.f64 	%fd217, %fd215, %fd216;
	mul.f64 	%fd218, %fd217, %fd198;
	fma.rn.f64 	%fd219, %fd209, %fd379, %fd218;
	fma.rn.f64 	%fd32, %fd195, %fd376, %fd219;
	mul.f64 	%fd220, %fd217, %fd201;
	fma.rn.f64 	%fd221, %fd209, %fd378, %fd220;
	fma.rn.f64 	%fd33, %fd195, %fd375, %fd221;
	mul.f64 	%fd222, %fd217, %fd204;
	fma.rn.f64 	%fd223, %fd209, %fd377, %fd222;
	fma.rn.f64 	%fd34, %fd195, %fd374, %fd223;
	mul.f64 	%fd224, %fd33, %fd33;
	fma.rn.f64 	%fd225, %fd32, %fd32, %fd224;
	fma.rn.f64 	%fd226, %fd34, %fd34, %fd225;
	sqrt.rn.f64 	%fd35, %fd226;
	setp.lt.f64 	%p15, %fd35, 0d3DDB7CDFD9D7BDBB;
	mov.f64 	%fd380, 0d0000000000000000;
	mov.f64 	%fd381, %fd380;
	mov.f64 	%fd382, %fd380;
	@%p15 bra 	$L__BB0_14;
	div.rn.f64 	%fd382, %fd32, %fd35;
	div.rn.f64 	%fd381, %fd33, %fd35;
	div.rn.f64 	%fd380, %fd34, %fd35;
$L__BB0_14:
	ld.param.u32 	%r61, [_Z13render_kernel4vec3S_iidP4trigiS_P6uchar4_param_6];
	setp.lt.s32 	%p16, %r61, 1;
	mov.f64 	%fd387, 0d4415AF1D78B58C40;
	mov.b32 	%r68, -1;
	@%p16 bra 	$L__BB0_35;
	ld.param.u32 	%r62, [_Z13render_kernel4vec3S_iidP4trigiS_P6uchar4_param_6];
	setp.eq.s32 	%p17, %r62, 1;
	mov.b32 	%r68, -1;
	mov.f64 	%fd387, 0d4415AF1D78B58C40;
	mov.b32 	%r69, 0;
	@%p17 bra 	$L__BB0_28;
	add.s64 	%rd20, %rd1, 80;
	mov.b32 	%r68, -1;
	mov.f64 	%fd387, 0d4415AF1D78B58C40;
	mov.b32 	%r66, 0;
$L__BB0_17:
	ld.global.f64 	%fd44, [%rd20+-80];
	ld.global.f64 	%fd45, [%rd20+-72];
	ld.global.f64 	%fd46, [%rd20+-64];
	ld.global.f64 	%fd233, [%rd20+-56];
	ld.global.f64 	%fd234, [%rd20+-48];
	ld.global.f64 	%fd235, [%rd20+-40];
	ld.global.f64 	%fd236, [%rd20+-32];
	ld.global.f64 	%fd237, [%rd20+-24];
	ld.global.f64 	%fd238, [%rd20+-16];
	sub.f64 	%fd47, %fd233, %fd44;
	sub.f64 	%fd48, %fd234, %fd45;
	sub.f64 	%fd49, %fd235, %fd46;
	sub.f64 	%fd50, %fd236, %fd44;
	sub.f64 	%fd51, %fd237, %fd45;
	sub.f64 	%fd52, %fd238, %fd46;
	mul.f64 	%fd239, %fd381, %fd52;
	mul.f64 	%fd240, %fd380, %fd51;
	sub.f64 	%fd53, %fd239, %fd240;
	mul.f64 	%fd241, %fd380, %fd50;
	mul.f64 	%fd242, %fd382, %fd52;
	sub.f64 	%fd54, %fd241, %fd242;
	mul.f64 	%fd243, %fd382, %fd51;
	mul.f64 	%fd244, %fd381, %fd50;
	sub.f64 	%fd55, %fd243, %fd244;
	mul.f64 	%fd245, %fd48, %fd54;
	fma.rn.f64 	%fd246, %fd47, %fd53, %fd245;
	fma.rn.f64 	%fd56, %fd49, %fd55, %fd246;
	abs.f64 	%fd247, %fd56;
	setp.lt.f64 	%p19, %fd247, 0d3DDB7CDFD9D7BDBB;
	mov.pred 	%p67, -1;
	@%p19 bra 	$L__BB0_22;
	sub.f64 	%fd57, %fd140, %fd44;
	sub.f64 	%fd58, %fd141, %fd45;
	sub.f64 	%fd59, %fd142, %fd46;
	mul.f64 	%fd248, %fd58, %fd54;
	fma.rn.f64 	%fd249, %fd57, %fd53, %fd248;
	fma.rn.f64 	%fd250, %fd59, %fd55, %fd249;
	div.rn.f64 	%fd60, %fd250, %fd56;
	setp.lt.f64 	%p21, %fd60, 0d0000000000000000;
	setp.gt.f64 	%p22, %fd60, 0d3FF0000000000000;
	or.pred  	%p23, %p21, %p22;
	@%p23 bra 	$L__BB0_22;
	mul.f64 	%fd251, %fd58, %fd49;
	mul.f64 	%fd252, %fd59, %fd48;
	sub.f64 	%fd61, %fd251, %fd252;
	mul.f64 	%fd253, %fd59, %fd47;
	mul.f64 	%fd254, %fd57, %fd49;
	sub.f64 	%fd62, %fd253, %fd254;
	mul.f64 	%fd255, %fd57, %fd48;
	mul.f64 	%fd256, %fd58, %fd47;
	sub.f64 	%fd63, %fd255, %fd256;
	mul.f64 	%fd257, %fd381, %fd62;
	fma.rn.f64 	%fd258, %fd382, %fd61, %fd257;
	fma.rn.f64 	%fd259, %fd380, %fd63, %fd258;
	div.rn.f64 	%fd260, %fd259, %fd56;
	setp.lt.f64 	%p25, %fd260, 0d0000000000000000;
	add.f64 	%fd261, %fd260, %fd60;
	setp.gt.f64 	%p26, %fd261, 0d3FF0000000000000;
	or.pred  	%p27, %p25, %p26;
	@%p27 bra 	$L__BB0_22;
	mul.f64 	%fd262, %fd62, %fd51;
	fma.rn.f64 	%fd263, %fd50, %fd61, %fd262;
	fma.rn.f64 	%fd264, %fd63, %fd52, %fd263;
	div.rn.f64 	%fd64, %fd264, %fd56;
	setp.lt.f64 	%p29, %fd64, 0d3EB0C6F7A0B5ED8D;
	@%p29 bra 	$L__BB0_22;
	mov.pred 	%p67, 0;
	mov.f64 	%fd386, %fd64;
$L__BB0_22:
	setp.lt.f64 	%p32, %fd386, %fd387;
	selp.b32 	%r38, %r66, %r68, %p32;
	selp.f64 	%fd265, %fd386, %fd387, %p32;
	selp.b32 	%r8, %r68, %r38, %p67;
	selp.f64 	%fd66, %fd387, %fd265, %p67;
	ld.global.f64 	%fd67, [%rd20];
	ld.global.f64 	%fd68, [%rd20+8];
	ld.global.f64 	%fd69, [%rd20+16];
	ld.global.f64 	%fd266, [%rd20+24];
	ld.global.f64 	%fd267, [%rd20+32];
	ld.global.f64 	%fd268, [%rd20+40];
	ld.global.f64 	%fd269, [%rd20+48];
	ld.global.f64 	%fd270, [%rd20+56];
	ld.global.f64 	%fd271, [%rd20+64];
	sub.f64 	%fd70, %fd266, %fd67;
	sub.f64 	%fd71, %fd267, %fd68;
	sub.f64 	%fd72, %fd268, %fd69;
	sub.f64 	%fd73, %fd269, %fd67;
	sub.f64 	%fd74, %fd270, %fd68;
	sub.f64 	%fd75, %fd271, %fd69;
	mul.f64 	%fd272, %fd381, %fd75;
	mul.f64 	%fd273, %fd380, %fd74;
	sub.f64 	%fd76, %fd272, %fd273;
	mul.f64 	%fd274, %fd380, %fd73;
	mul.f64 	%fd275, %fd382, %fd75;
	sub.f64 	%fd77, %fd274, %fd275;
	mul.f64 	%fd276, %fd382, %fd74;
	mul.f64 	%fd277, %fd381, %fd73;
	sub.f64 	%fd78, %fd276, %fd277;
	mul.f64 	%fd278, %fd71, %fd77;
	fma.rn.f64 	%fd279, %fd70, %fd76, %fd278;
	fma.rn.f64 	%fd79, %fd72, %fd78, %fd279;
	abs.f64 	%fd280, %fd79;
	setp.lt.f64 	%p33, %fd280, 0d3DDB7CDFD9D7BDBB;
	mov.pred 	%p68, -1;
	@%p33 bra 	$L__BB0_27;
	sub.f64 	%fd80, %fd140, %fd67;
	sub.f64 	%fd81, %fd141, %fd68;
	sub.f64 	%fd82, %fd142, %fd69;
	mul.f64 	%fd281, %fd81, %fd77;
	fma.rn.f64 	%fd282, %fd80, %fd76, %fd281;
	fma.rn.f64 	%fd283, %fd82, %fd78, %fd282;
	div.rn.f64 	%fd83, %fd283, %fd79;
	setp.lt.f64 	%p35, %fd83, 0d0000000000000000;
	setp.gt.f64 	%p36, %fd83, 0d3FF0000000000000;
	or.pred  	%p37, %p35, %p36;
	@%p37 bra 	$L__BB0_27;
	mul.f64 	%fd284, %fd81, %fd72;
	mul.f64 	%fd285, %fd82, %fd71;
	sub.f64 	%fd84, %fd284, %fd285;
	mul.f64 	%fd286, %fd82, %fd70;
	mul.f64 	%fd287, %fd80, %fd72;
	sub.f64 	%fd85, %fd286, %fd287;
	mul.f64 	%fd288, %fd80, %fd71;
	mul.f64 	%fd289, %fd81, %fd70;
	sub.f64 	%fd86, %fd288, %fd289;
	mul.f64 	%fd290, %fd381, %fd85;
	fma.rn.f64 	%fd291, %fd382, %fd84, %fd290;
	fma.rn.f64 	%fd292, %fd380, %fd86, %fd291;
	div.rn.f64 	%fd293, %fd292, %fd79;
	setp.lt.f64 	%p39, %fd293, 0d0000000000000000;
	add.f64 	%fd294, %fd293, %fd83;
	setp.gt.f64 	%p40, %fd294, 0d3FF0000000000000;
	or.pred  	%p41, %p39, %p40;
	@%p41 bra 	$L__BB0_27;
	mul.f64 	%fd295, %fd85, %fd74;
	fma.rn.f64 	%fd296, %fd73, %fd84, %fd295;
	fma.rn.f64 	%fd297, %fd86, %fd75, %fd296;
	div.rn.f64 	%fd87, %fd297, %fd79;
	setp.lt.f64 	%p43, %fd87, 0d3EB0C6F7A0B5ED8D;
	@%p43 bra 	$L__BB0_27;
	mov.pred 	%p68, 0;
	mov.f64 	%fd386, %fd87;
$L__BB0_27:
	ld.param.u32 	%r63, [_Z13render_kernel4vec3S_iidP4trigiS_P6uchar4_param_6];
	setp.lt.f64 	%p45, %fd386, %fd66;
	add.s32 	%r39, %r66, 1;
	selp.b32 	%r40, %r39, %r8, %p45;
	selp.f64 	%fd298, %fd386, %fd66, %p45;
	selp.b32 	%r68, %r8, %r40, %p68;
	selp.f64 	%fd387, %fd66, %fd298, %p68;
	add.s64 	%rd20, %rd20, 160;
	add.s32 	%r66, %r66, 2;
	and.b32  	%r69, %r63, 2147483646;
	setp.ne.s32 	%p46, %r66, %r69;
	@%p46 bra 	$L__BB0_17;
$L__BB0_28:
	ld.param.u32 	%r64, [_Z13render_kernel4vec3S_iidP4trigiS_P6uchar4_param_6];
	and.b32  	%r41, %r64, 1;
	setp.eq.b32 	%p47, %r41, 1;
	not.pred 	%p48, %p47;
	@%p48 bra 	$L__BB0_35;
	ld.param.u64 	%rd17, [_Z13render_kernel4vec3S_iidP4trigiS_P6uchar4_param_5];
	cvta.to.global.u64 	%rd8, %rd17;
	mul.wide.u32 	%rd9, %r69, 80;
	add.s64 	%rd10, %rd8, %rd9;
	ld.global.f64 	%fd93, [%rd10];
	ld.global.f64 	%fd94, [%rd10+8];
	ld.global.f64 	%fd95, [%rd10+16];
	ld.global.f64 	%fd299, [%rd10+24];
	ld.global.f64 	%fd300, [%rd10+32];
	ld.global.f64 	%fd301, [%rd10+40];
	ld.global.f64 	%fd302, [%rd10+48];
	ld.global.f64 	%fd303, [%rd10+56];
	ld.global.f64 	%fd304, [%rd10+64];
	sub.f64 	%fd96, %fd299, %fd93;
	sub.f64 	%fd97, %fd300, %fd94;
	sub.f64 	%fd98, %fd301, %fd95;
	sub.f64 	%fd99, %fd302, %fd93;
	sub.f64 	%fd100, %fd303, %fd94;
	sub.f64 	%fd101, %fd304, %fd95;
	mul.f64 	%fd305, %fd381, %fd101;
	mul.f64 	%fd306, %fd380, %fd100;
	sub.f64 	%fd102, %fd305, %fd306;
	mul.f64 	%fd307, %fd380, %fd99;
	mul.f64 	%fd308, %fd382, %fd101;
	sub.f64 	%fd103, %fd307, %fd308;
	mul.f64 	%fd309, %fd382, %fd100;
	mul.f64 	%fd310, %fd381, %fd99;
	sub.f64 	%fd104, %fd309, %fd310;
	mul.f64 	%fd311, %fd97, %fd103;
	fma.rn.f64 	%fd312, %fd96, %fd102, %fd311;
	fma.rn.f64 	%fd105, %fd98, %fd104, %fd312;
	abs.f64 	%fd313, %fd105;
	setp.lt.f64 	%p50, %fd313, 0d3DDB7CDFD9D7BDBB;
	mov.pred 	%p69, -1;
	@%p50 bra 	$L__BB0_34;
	sub.f64 	%fd106, %fd140, %fd93;
	sub.f64 	%fd107, %fd141, %fd94;
	sub.f64 	%fd108, %fd142, %fd95;
	mul.f64 	%fd314, %fd107, %fd103;
	fma.rn.f64 	%fd315, %fd106, %fd102, %fd314;
	fma.rn.f64 	%fd316, %fd108, %fd104, %fd315;
	div.rn.f64 	%fd109, %fd316, %fd105;
	setp.lt.f64 	%p52, %fd109, 0d0000000000000000;
	setp.gt.f64 	%p53, %fd109, 0d3FF0000000000000;
	or.pred  	%p54, %p52, %p53;
	@%p54 bra 	$L__BB0_34;
	mul.f64 	%fd317, %fd107, %fd98;
	mul.f64 	%fd318, %fd108, %fd97;
	sub.f64 	%fd110, %fd317, %fd318;
	mul.f64 	%fd319, %fd108, %fd96;
	mul.f64 	%fd320, %fd106, %fd98;
	sub.f64 	%fd111, %fd319, %fd320;
	mul.f64 	%fd321, %fd106, %fd97;
	mul.f64 	%fd322, %fd107, %fd96;
	sub.f64 	%fd112, %fd321, %fd322;
	mul.f64 	%fd323, %fd381, %fd111;
	fma.rn.f64 	%fd324, %fd382, %fd110, %fd323;
	fma.rn.f64 	%fd325, %fd380, %fd112, %fd324;
	div.rn.f64 	%fd326, %fd325, %fd105;
	setp.lt.f64 	%p56, %fd326, 0d0000000000000000;
	add.f64 	%fd327, %fd326, %fd109;
	setp.gt.f64 	%p57, %fd327, 0d3FF0000000000000;
	or.pred  	%p58, %p56, %p57;
	@%p58 bra 	$L__BB0_34;
	mul.f64 	%fd328, %fd111, %fd100;
	fma.rn.f64 	%fd329, %fd99, %fd110, %fd328;
	fma.rn.f64 	%fd330, %fd112, %fd101, %fd329;
	div.rn.f64 	%fd113, %fd330, %fd105;
	setp.lt.f64 	%p60, %fd113, 0d3EB0C6F7A0B5ED8D;
	@%p60 bra 	$L__BB0_34;
	mov.pred 	%p69, 0;
	mov.f64 	%fd386, %fd113;
$L__BB0_34:
	setp.lt.f64 	%p62, %fd386, %fd387;
	selp.b32 	%r42, %r69, %r68, %p62;
	selp.f64 	%fd331, %fd386, %fd387, %p62;
	selp.b32 	%r68, %r68, %r42, %p69;
	selp.f64 	%fd387, %fd387, %fd331, %p69;
$L__BB0_35:
	setp.eq.s32 	%p63, %r68, -1;
	mov.b16 	%rs22, 135;
	mov.b16 	%rs21, 206;
	mov.b16 	%rs20, 235;
	mov.b16 	%rs19, 0;
	@%p63 bra 	$L__BB0_41;
	ld.param.u64 	%rd18, [_Z13render_kernel4vec3S_iidP4trigiS_P6uchar4_param_5];
	fma.rn.f64 	%fd117, %fd382, %fd387, %fd140;
	fma.rn.f64 	%fd118, %fd381, %fd387, %fd141;
	fma.rn.f64 	%fd119, %fd380, %fd387, %fd142;
	cvta.to.global.u64 	%rd11, %rd18;
	mul.wide.s32 	%rd12, %r68, 80;
	add.s64 	%rd13, %rd11, %rd12;
	add.s64 	%rd5, %rd13, 24;
	ld.global.f64 	%fd333, [%rd13+24];
	ld.global.f64 	%fd334, [%rd13+32];
	ld.global.f64 	%fd335, [%rd13+40];
	ld.global.f64 	%fd336, [%rd13];
	ld.global.f64 	%fd337, [%rd13+8];
	ld.global.f64 	%fd338, [%rd13+16];
	sub.f64 	%fd339, %fd333, %fd336;
	sub.f64 	%fd340, %fd334, %fd337;
	sub.f64 	%fd341, %fd335, %fd338;
	ld.global.f64 	%fd342, [%rd13+48];
	ld.global.f64 	%fd343, [%rd13+56];
	ld.global.f64 	%fd344, [%rd13+64];
	sub.f64 	%fd345, %fd342, %fd336;
	sub.f64 	%fd346, %fd343, %fd337;
	sub.f64 	%fd347, %fd344, %fd338;
	mul.f64 	%fd348, %fd340, %fd347;
	mul.f64 	%fd349, %fd341, %fd346;
	sub.f64 	%fd120, %fd348, %fd349;
	mul.f64 	%fd350, %fd341, %fd345;
	mul.f64 	%fd351, %fd339, %fd347;
	sub.f64 	%fd121, %fd350, %fd351;
	mul.f64 	%fd352, %fd339, %fd346;
	mul.f64 	%fd353, %fd340, %fd345;
	sub.f64 	%fd122, %fd352, %fd353;
	mul.f64 	%fd354, %fd121, %fd121;
	fma.rn.f64 	%fd355, %fd120, %fd120, %fd354;
	fma.rn.f64 	%fd356, %fd122, %fd122, %fd355;
	sqrt.rn.f64 	%fd123, %fd356;
	setp.lt.f64 	%p64, %fd123, 0d3DDB7CDFD9D7BDBB;
	mov.f64 	%fd392, 0d0000000000000000;
	mov.f64 	%fd393, %fd392;
	mov.f64 	%fd394, %fd392;
	@%p64 bra 	$L__BB0_38;
	div.rn.f64 	%fd394, %fd120, %fd123;
	div.rn.f64 	%fd393, %fd121, %fd123;
	div.rn.f64 	%fd392, %fd122, %fd123;
$L__BB0_38:
	sub.f64 	%fd130, %fd147, %fd117;
	sub.f64 	%fd131, %fd148, %fd118;
	sub.f64 	%fd132, %fd149, %fd119;
	mul.f64 	%fd358, %fd131, %fd131;
	fma.rn.f64 	%fd359, %fd130, %fd130, %fd358;
	fma.rn.f64 	%fd360, %fd132, %fd132, %fd359;
	sqrt.rn.f64 	%fd133, %fd360;
	setp.lt.f64 	%p65, %fd133, 0d3DDB7CDFD9D7BDBB;
	mov.f64 	%fd395, 0d0000000000000000;
	mov.f64 	%fd396, %fd395;
	mov.f64 	%fd397, %fd395;
	@%p65 bra 	$L__BB0_40;
	div.rn.f64 	%fd397, %fd130, %fd133;
	div.rn.f64 	%fd396, %fd131, %fd133;
	div.rn.f64 	%fd395, %fd132, %fd133;
$L__BB0_40:
	mul.f64 	%fd361, %fd394, %fd397;
	fma.rn.f64 	%fd362, %fd393, %fd396, %fd361;
	fma.rn.f64 	%fd363, %fd392, %fd395, %fd362;
	max.f64 	%fd364, %fd363, 0d3FD3333333333333;
	ld.global.u32 	%r43, [%rd5+48];
	bfe.u32 	%r44, %r43, 0, 8;
	cvt.u16.u32 	%rs13, %r44;
	and.b16  	%rs14, %rs13, 255;
	bfe.u32 	%r45, %r43, 8, 8;
	cvt.u16.u32 	%rs15, %r45;
	and.b16  	%rs16, %rs15, 255;
	bfe.u32 	%r46, %r43, 16, 8;
	cvt.u16.u32 	%rs17, %r46;
	and.b16  	%rs18, %rs17, 255;
	bfe.u32 	%r47, %r43, 24, 8;
	cvt.u16.u32 	%rs19, %r47;
	cvt.rn.f64.u16 	%fd365, %rs14;
	mul.f64 	%fd366, %fd364, %fd365;
	cvt.rzi.u32.f64 	%r48, %fd366;
	cvt.u16.u32 	%rs22, %r48;
	cvt.rn.f64.u16 	%fd367, %rs16;
	mul.f64 	%fd368, %fd364, %fd367;
	cvt.rzi.u32.f64 	%r49, %fd368;
	cvt.u16.u32 	%rs21, %r49;
	cvt.rn.f64.u16 	%fd369, %rs18;
	mul.f64 	%fd370, %fd364, %fd369;
	cvt.rzi.u32.f64 	%r50, %fd370;
	cvt.u16.u32 	%rs20, %r50;
$L__BB0_41:
	ld.param.u64 	%rd19, [_Z13render_kernel4vec3S_iidP4trigiS_P6uchar4_param_8];
	not.b32 	%r51, %r27;
	add.s32 	%r52, %r20, %r51;
	mad.lo.s32 	%r53, %r52, %r17, %r1;
	cvta.to.global.u64 	%rd14, %rd19;
	mul.wide.s32 	%rd15, %r53, 4;
	add.s64 	%rd16, %rd14, %rd15;
	cvt.u32.u16 	%r54, %rs19;
	cvt.u32.u16 	%r55, %rs20;
	prmt.b32 	%r56, %r55, %r54, 0x3340U;
	cvt.u32.u16 	%r57, %rs21;
	cvt.u32.u16 	%r58, %rs22;
	prmt.b32 	%r59, %r58, %r57, 0x3340U;
	prmt.b32 	%r60, %r59, %r56, 0x5410U;
	st.global.u32 	[%rd16], %r60;
$L__BB0_42:
	ret;

}
.func  (.param .align 16 .b8 func_retval0[16]) __internal_trig_reduction_slowpathd(
	.param .b64 __internal_trig_reduction_slowpathd_param_0
)
{
	.local .align 8 .b8 	__local_depot1[40];
	.reg .b64 	%SP;
	.reg .b64 	%SPL;
	.reg .pred 	%p<10>;
	.reg .b32 	%r<47>;
	.reg .b64 	%rd<74>;
	.reg .b64 	%fd<5>;

	mov.u64 	%SPL, __local_depot1;
	ld.param.f64 	%fd4, [__internal_trig_reduction_slowpathd_param_0];
	add.u64 	%rd1, %SPL, 0;
	{
	.reg .b32 %temp; 
	mov.b64 	{%temp, %r1}, %fd4;
	}
	shr.u32 	%r2, %r1, 20;
	and.b32  	%r3, %r2, 2047;
	setp.eq.s32 	%p1, %r3, 2047;
	mov.b32 	%r46, 0;
	@%p1 bra 	$L__BB1_9;
	add.s32 	%r20, %r3, -1024;
	mov.b64 	%rd20, %fd4;
	shl.b64 	%rd2, %rd20, 11;
	shr.u32 	%r4, %r20, 6;
	sub.s32 	%r45, 15, %r4;
	sub.s32 	%r21, 19, %r4;
	setp.lt.u32 	%p2, %r20, 128;
	selp.b32 	%r6, 18, %r21, %p2;
	setp.ge.s32 	%p3, %r45, %r6;
	mov.b64 	%rd70, 0;
	@%p3 bra 	$L__BB1_4;
	add.s32 	%r23, %r6, %r4;
	neg.s32 	%r43, %r23;
	or.b64  	%rd3, %rd2, -9223372036854775808;
	mov.b64 	%rd70, 0;
	mov.b32 	%r42, 0;
	mov.u64 	%rd25, __cudart_i2opi_d;
	mov.u32 	%r44, %r45;
$L__BB1_3:
	.pragma "nounroll";
	mul.wide.s32 	%rd22, %r42, 8;
	add.s64 	%rd23, %rd1, %rd22;
	mul.wide.s32 	%rd24, %r44, 8;
	add.s64 	%rd26, %rd25, %rd24;
	ld.global.nc.u64 	%rd27, [%rd26];
	{
	.reg .u32 %r0, %r1, %r2, %r3, %alo, %ahi, %blo, %bhi, %clo, %chi;
	mov.b64 	{%alo,%ahi}, %rd27;
	mov.b64 	{%blo,%bhi}, %rd3;
	mov.b64 	{%clo,%chi}, %rd70;
	mad.lo.cc.u32 	%r0, %alo, %blo, %clo;
	madc.hi.cc.u32 	%r1, %alo, %blo, %chi;
	madc.hi.u32 	%r2, %alo, %bhi, 0;
	mad.lo.cc.u32 	%r1, %alo, %bhi, %r1;
	madc.hi.cc.u32 	%r2, %ahi, %blo, %r2;
	madc.hi.u32 	%r3, %ahi, %bhi, 0;
	mad.lo.cc.u32 	%r1, %ahi, %blo, %r1;
	madc.lo.cc.u32 	%r2, %ahi, %bhi, %r2;
	addc.u32 	%r3, %r3, 0;
	mov.b64 	%rd28, {%r0,%r1};
	mov.b64 	%rd70, {%r2,%r3};
	}
	st.local.u64 	[%rd23], %rd28;
	add.s32 	%r44, %r44, 1;
	add.s32 	%r43, %r43, 1;
	add.s32 	%r42, %r42, 1;
	setp.ne.s32 	%p4, %r43, -15;
	mov.u32 	%r45, %r6;
	@%p4 bra 	$L__BB1_3;
$L__BB1_4:
	cvt.s64.s32 	%rd29, %r45;
	cvt.u64.u32 	%rd30, %r4;
	add.s64 	%rd31, %rd30, %rd29;
	shl.b64 	%rd32, %rd31, 3;
	add.s64 	%rd33, %rd1, %rd32;
	st.local.u64 	[%rd33+-120], %rd70;
	and.b32  	%r15, %r2, 63;
	ld.local.u64 	%rd72, [%rd1+16];
	ld.local.u64 	%rd71, [%rd1+24];
	setp.eq.s32 	%p5, %r15, 0;
	@%p5 bra 	$L__BB1_6;
	shl.b64 	%rd34, %rd71, %r15;
	shr.u64 	%rd35, %rd72, 1;
	xor.b32  	%r24, %r15, 63;
	shr.u64 	%rd36, %rd35, %r24;
	or.b64  	%rd71, %rd34, %rd36;
	ld.local.u64 	%rd37, [%rd1+8];
	shl.b64 	%rd38, %rd72, %r15;
	shr.u64 	%rd39, %rd37, 1;
	shr.u64 	%rd40, %rd39, %r24;
	or.b64  	%rd72, %rd38, %rd40;
$L__BB1_6:
	and.b32  	%r25, %r1, -2147483648;
	shr.u64 	%rd41, %rd71, 62;
	cvt.u32.u64 	%r26, %rd41;
	mov.b64 	{%r27, %r28}, %rd71;
	mov.b64 	{%r29, %r30}, %rd72;
	shf.l.wrap.b32 	%r31, %r30, %r27, 2;
	shf.l.wrap.b32 	%r32, %r27, %r28, 2;
	mov.b64 	%rd42, {%r31, %r32};
	shl.b64 	%rd43, %rd72, 2;
	shr.u64 	%rd44, %rd42, 63;
	cvt.u32.u64 	%r33, %rd44;
	add.s32 	%r34, %r33, %r26;
	setp.eq.s32 	%p6, %r25, 0;
	neg.s32 	%r35, %r34;
	selp.b32 	%r46, %r34, %r35, %p6;
	setp.gt.s64 	%p7, %rd42, -1;
	mov.b64 	%rd45, 0;
	{
	.reg .u32 %r0, %r1, %r2, %r3, %a0, %a1, %a2, %a3, %b0, %b1, %b2, %b3;
	mov.b64 	{%a0,%a1}, %rd45;
	mov.b64 	{%a2,%a3}, %rd45;
	mov.b64 	{%b0,%b1}, %rd43;
	mov.b64 	{%b2,%b3}, %rd42;
	sub.cc.u32 	%r0, %a0, %b0;
	subc.cc.u32 	%r1, %a1, %b1;
	subc.cc.u32 	%r2, %a2, %b2;
	subc.u32 	%r3, %a3, %b3;
	mov.b64 	%rd46, {%r0,%r1};
	mov.b64 	%rd47, {%r2,%r3};
	}
	xor.b32  	%r36, %r25, -2147483648;
	selp.b64 	%rd73, %rd42, %rd47, %p7;
	selp.b64 	%rd14, %rd43, %rd46, %p7;
	selp.b32 	%r17, %r25, %r36, %p7;
	clz.b64 	%r37, %rd73;
	cvt.u64.u32 	%rd15, %r37;
	setp.eq.s32 	%p8, %r37, 0;
	@%p8 bra 	$L__BB1_8;
	cvt.u32.u64 	%r38, %rd15;
	and.b32  	%r39, %r38, 63;
	shl.b64 	%rd48, %rd73, %r39;
	shr.u64 	%rd49, %rd14, 1;
	not.b32 	%r40, %r38;
	and.b32  	%r41, %r40, 63;
	shr.u64 	%rd50, %rd49, %r41;
	or.b64  	%rd73, %rd48, %rd50;
$L__BB1_8:
	mov.b64 	%rd51, -3958705157555305931;
	{
	.reg .u32 %r0, %r1, %r2, %r3, %alo, %ahi, %blo, %bhi;
	mov.b64 	{%alo,%ahi}, %rd73;
	mov.b64 	{%blo,%bhi}, %rd51;
	mul.lo.u32 	%r0, %alo, %blo;
	mul.hi.u32 	%r1, %alo, %blo;
	mad.lo.cc.u32 	%r1, %alo, %bhi, %r1;
	madc.hi.u32 	%r2, %alo, %bhi, 0;
	mad.lo.cc.u32 	%r1, %ahi, %blo, %r1;
	madc.hi.cc.u32 	%r2, %ahi, %blo, %r2;
	madc.hi.u32 	%r3, %ahi, %bhi, 0;
	mad.lo.cc.u32 	%r2, %ahi, %bhi, %r2;
	addc.u32 	%r3, %r3, 0;
	mov.b64 	%rd52, {%r0,%r1};
	mov.b64 	%rd53, {%r2,%r3};
	}
	setp.gt.s64 	%p9, %rd53, 0;
	{
	.reg .u32 %r0, %r1, %r2, %r3, %a0, %a1, %a2, %a3, %b0, %b1, %b2, %b3;
	mov.b64 	{%a0,%a1}, %rd52;
	mov.b64 	{%a2,%a3}, %rd53;
	mov.b64 	{%b0,%b1}, %rd52;
	mov.b64 	{%b2,%b3}, %rd53;
	add.cc.u32 	%r0, %a0, %b0;
	addc.cc.u32 	%r1, %a1, %b1;
	addc.cc.u32 	%r2, %a2, %b2;
	addc.u32 	%r3, %a3, %b3;
	mov.b64 	%rd54, {%r0,%r1};
	mov.b64 	%rd55, {%r2,%r3};
	}
	selp.b64 	%rd56, %rd55, %rd53, %p9;
	selp.s64 	%rd57, -1, 0, %p9;
	sub.s64 	%rd58, %rd57, %rd15;
	cvt.u64.u32 	%rd59, %r17;
	shl.b64 	%rd60, %rd59, 32;
	add.s64 	%rd61, %rd56, 1;
	shr.u64 	%rd62, %rd61, 10;
	add.s64 	%rd63, %rd62, 1;
	shr.u64 	%rd64, %rd63, 1;
	shl.b64 	%rd65, %rd58, 52;
	add.s64 	%rd66, %rd65, %rd64;
	add.s64 	%rd67, %rd66, 4602678819172646912;
	or.b64  	%rd68, %rd67, %rd60;
	mov.b64 	%fd4, %rd68;
$L__BB1_9:
	st.param.f64 	[func_retval0], %fd4;
	st.param.b32 	[func_retval0+8], %r46;
	ret;

}


// ===== COMPILED SASS (sm_100) =====

	.target	sm_100

	.elftype	@"ET_EXEC"


//--------------------- .note.nv.tkinfo           --------------------------
	.section	.note.nv.tkinfo,"",@"SHT_NOTE"
	.sectionflags	@"SHF_NOTE_NV_TKINFO"
	.tkinfo
        /*0018*/ 	.word	0x00000002
        /*0030*/ 	.string	""
        /*0030*/ 	.string	"ptxas"
        /*0030*/ 	.string	"Cuda compilation tools, release 13.0, V13.0.88"
        /*0030*/ 	.string	"Build cuda_13.0.r13.0/compiler.36424714_0"
        /*0030*/ 	.string	"-arch sm_100 -m 64 "



//--------------------- .note.nv.cuinfo           --------------------------
	.section	.note.nv.cuinfo,"",@"SHT_NOTE"
	.sectionflags	@"SHF_NOTE_NV_CUINFO"
        /*0018*/ 	.short	0x0002
        /*001a*/ 	.short	0x0064
        /*001c*/ 	.short	0x0082
	.zero		2


//--------------------- .nv.info                  --------------------------
	.section	.nv.info,"",@"SHT_CUDA_INFO"
	.align	4


	//----- nvinfo : EIATTR_REGCOUNT
	.align		4
        /*0000*/ 	.byte	0x04, 0x2f
        /*0002*/ 	.short	(.L_2 - .L_1)
	.align		4
.L_1:
        /*0004*/ 	.word	index@(_Z13render_kernel4vec3S_iidP4trigiS_P6uchar4)
        /*0008*/ 	.word	0x0000003e


	//----- nvinfo : EIATTR_FRAME_SIZE
	.align		4
.L_2:
        /*000c*/ 	.byte	0x04, 0x11
        /*000e*/ 	.short	(.L_4 - .L_3)
	.align		4
.L_3:
        /*0010*/ 	.word	index@($_Z13render_kernel4vec3S_iidP4trigiS_P6uchar4$__internal_trig_reduction_slowpathd)
        /*0014*/ 	.word	0x00000028


	//----- nvinfo : EIATTR_FRAME_SIZE
	.align		4
.L_4:
        /*0018*/ 	.byte	0x04, 0x11
        /*001a*/ 	.short	(.L_6 - .L_5)
	.align		4
.L_5:
        /*001c*/ 	.word	index@($__internal_2_$__cuda_sm20_dsqrt_rn_f64_mediumpath_v1)
        /*0020*/ 	.word	0x00000028


	//----- nvinfo : EIATTR_FRAME_SIZE
	.align		4
.L_6:
        /*0024*/ 	.byte	0x04, 0x11
        /*0026*/ 	.short	(.L_8 - .L_7)
	.align		4
.L_7:
        /*0028*/ 	.word	index@($__internal_1_$__cuda_sm20_div_rn_f64_full)
        /*002c*/ 	.word	0x00000028


	//----- nvinfo : EIATTR_FRAME_SIZE
	.align		4
.L_8:
        /*0030*/ 	.byte	0x04, 0x11
        /*0032*/ 	.short	(.L_10 - .L_9)
	.align		4
.L_9:
        /*0034*/ 	.word	index@($__internal_0_$__cuda_sm20_dblrcp_rn_slowpath_v3)
        /*0038*/ 	.word	0x00000028


	//----- nvinfo : EIATTR_FRAME_SIZE
	.align		4
.L_10:
        /*003c*/ 	.byte	0x04, 0x11
        /*003e*/ 	.short	(.L_12 - .L_11)
	.align		4
.L_11:
        /*0040*/ 	.word	index@(_Z13render_kernel4vec3S_iidP4trigiS_P6uchar4)
        /*0044*/ 	.word	0x00000028


	//----- nvinfo : EIATTR_MIN_STACK_SIZE
	.align		4
.L_12:
        /*0048*/ 	.byte	0x04, 0x12
        /*004a*/ 	.short	(.L_14 - .L_13)
	.align		4
.L_13:
        /*004c*/ 	.word	index@(_Z13render_kernel4vec3S_iidP4trigiS_P6uchar4)
        /*0050*/ 	.word	0x00000028
.L_14:


//--------------------- .nv.compat                --------------------------
	.section	.nv.compat,"",@"SHT_CUDA_COMPAT_INFO"
	.align	4
        /*0000*/ 	.byte	0x02, 0x09, 0x00, 0x00, 0x02, 0x02, 0x01, 0x00, 0x02, 0x05, 0x05, 0x00, 0x03, 0x07, 0x01, 0x01
        /*0010*/ 	.byte	0x02, 0x03, 0x00, 0x00, 0x02, 0x06, 0x01, 0x00, 0x04, 0x0b, 0x08, 0x00, 0x01, 0x00, 0x00, 0x00
        /*0020*/ 	.byte	0x00, 0x00, 0x00, 0x00


//--------------------- .nv.info._Z13render_kernel4vec3S_iidP4trigiS_P6uchar4 --------------------------
	.section	.nv.info._Z13render_kernel4vec3S_iidP4trigiS_P6uchar4,"",@"SHT_CUDA_INFO"
	.sectionflags	@""
	.align	4


	//----- nvinfo : EIATTR_CUDA_API_VERSION
	.align		4
        /*0000*/ 	.byte	0x04, 0x37
        /*0002*/ 	.short	(.L_16 - .L_15)
.L_15:
        /*0004*/ 	.word	0x00000082


	//----- nvinfo : EIATTR_KPARAM_INFO
	.align		4
.L_16:
        /*0008*/ 	.byte	0x04, 0x17
        /*000a*/ 	.short	(.L_18 - .L_17)
.L_17:
        /*000c*/ 	.word	0x00000000
        /*0010*/ 	.short	0x0008
        /*0012*/ 	.short	0x0068
        /*0014*/ 	.byte	0x00, 0xf5, 0x21, 0x00


	//----- nvinfo : EIATTR_KPARAM_INFO
	.align		4
.L_18:
        /*0018*/ 	.byte	0x04, 0x17
        /*001a*/ 	.short	(.L_20 - .L_19)
.L_19:
        /*001c*/ 	.word	0x00000000
        /*0020*/ 	.short	0x0007
        /*0022*/ 	.short	0x0050
        /*0024*/ 	.byte	0x00, 0xf0, 0x61, 0x00


	//----- nvinfo : EIATTR_KPARAM_INFO
	.align		4
.L_20:
        /*0028*/ 	.byte	0x04, 0x17
        /*002a*/ 	.short	(.L_22 - .L_21)
.L_21:
        /*002c*/ 	.word	0x00000000
        /*0030*/ 	.short	0x0006
        /*0032*/ 	.short	0x0048
        /*0034*/ 	.byte	0x00, 0xf0, 0x11, 0x00


	//----- nvinfo : EIATTR_KPARAM_INFO
	.align		4
.L_22:
        /*0038*/ 	.byte	0x04, 0x17
        /*003a*/ 	.short	(.L_24 - .L_23)
.L_23:
        /*003c*/ 	.word	0x00000000
        /*0040*/ 	.short	0x0005
        /*0042*/ 	.short	0x0040
        /*0044*/ 	.byte	0x00, 0xf5, 0x21, 0x00


	//----- nvinfo : EIATTR_KPARAM_INFO
	.align		4
.L_24:
        /*0048*/ 	.byte	0x04, 0x17
        /*004a*/ 	.short	(.L_26 - .L_25)
.L_25:
        /*004c*/ 	.word	0x00000000
        /*0050*/ 	.short	0x0004
        /*0052*/ 	.short	0x0038
        /*0054*/ 	.byte	0x00, 0xf0, 0x21, 0x00


	//----- nvinfo : EIATTR_KPARAM_INFO
	.align		4
.L_26:
        /*0058*/ 	.byte	0x04, 0x17
        /*005a*/ 	.short	(.L_28 - .L_27)
.L_27:
        /*005c*/ 	.word	0x00000000
        /*0060*/ 	.short	0x0003
        /*0062*/ 	.short	0x0034
        /*0064*/ 	.byte	0x00, 0xf0, 0x11, 0x00


	//----- nvinfo : EIATTR_KPARAM_INFO
	.align		4
.L_28:
        /*0068*/ 	.byte	0x04, 0x17
        /*006a*/ 	.short	(.L_30 - .L_29)
.L_29:
        /*006c*/ 	.word	0x00000000
        /*0070*/ 	.short	0x0002
        /*0072*/ 	.short	0x0030
        /*0074*/ 	.byte	0x00, 0xf0, 0x11, 0x00


	//----- nvinfo : EIATTR_KPARAM_INFO
	.align		4
.L_30:
        /*0078*/ 	.byte	0x04, 0x17
        /*007a*/ 	.short	(.L_32 - .L_31)
.L_31:
        /*007c*/ 	.word	0x00000000
        /*0080*/ 	.short	0x0001
        /*0082*/ 	.short	0x0018
        /*0084*/ 	.byte	0x00, 0xf0, 0x61, 0x00


	//----- nvinfo : EIATTR_KPARAM_INFO
	.align		4
.L_32:
        /*0088*/ 	.byte	0x04, 0x17
        /*008a*/ 	.short	(.L_34 - .L_33)
.L_33:
        /*008c*/ 	.word	0x00000000
        /*0090*/ 	.short	0x0000
        /*0092*/ 	.short	0x0000
        /*0094*/ 	.byte	0x00, 0xf0, 0x61, 0x00


	//----- nvinfo : EIATTR_SPARSE_MMA_MASK
	.align		4
.L_34:
        /*0098*/ 	.byte	0x03, 0x50
        /*009a*/ 	.short	0x0000


	//----- nvinfo : EIATTR_MAXREG_COUNT
	.align		4
        /*009c*/ 	.byte	0x03, 0x1b
        /*009e*/ 	.short	0x00ff


	//----- nvinfo : EIATTR_MERCURY_ISA_VERSION
	.align		4
        /*00a0*/ 	.byte	0x03, 0x5f
        /*00a2*/ 	.short	0x0101


	//----- nvinfo : EIATTR_VRC_CTA_INIT_COUNT
	.align		4
        /*00a4*/ 	.byte	0x02, 0x4a
	.zero		1
	.zero		1


	//----- nvinfo : EIATTR_EXIT_INSTR_OFFSETS
	.align		4
        /*00a8*/ 	.byte	0x04, 0x1c
        /*00aa*/ 	.short	(.L_36 - .L_35)


	//   ....[0]....
.L_35:
        /*00ac*/ 	.word	0x000000d0


	//   ....[1]....
        /*00b0*/ 	.word	0x000053f0


	//----- nvinfo : EIATTR_CRS_STACK_SIZE
	.align		4
.L_36:
        /*00b4*/ 	.byte	0x04, 0x1e
        /*00b6*/ 	.short	(.L_38 - .L_37)
.L_37:
        /*00b8*/ 	.word	0x00000000


	//----- nvinfo : EIATTR_CBANK_PARAM_SIZE
	.align		4
.L_38:
        /*00bc*/ 	.byte	0x03, 0x19
        /*00be*/ 	.short	0x0070


	//----- nvinfo : EIATTR_PARAM_CBANK
	.align		4
        /*00c0*/ 	.byte	0x04, 0x0a
        /*00c2*/ 	.short	(.L_40 - .L_39)
	.align		4
.L_39:
        /*00c4*/ 	.word	index@(.nv.constant0._Z13render_kernel4vec3S_iidP4trigiS_P6uchar4)
        /*00c8*/ 	.short	0x0380
        /*00ca*/ 	.short	0x0070


	//----- nvinfo : EIATTR_SW_WAR
	.align		4
.L_40:
        /*00cc*/ 	.byte	0x04, 0x36
        /*00ce*/ 	.short	(.L_42 - .L_41)
.L_41:
        /*00d0*/ 	.word	0x00000008
.L_42:


//--------------------- .nv.callgraph             --------------------------
	.section	.nv.callgraph,"",@"SHT_CUDA_CALLGRAPH"
	.align	4
	.sectionentsize	8
	.align		4
        /*0000*/ 	.word	0x00000000
	.align		4
        /*0004*/ 	.word	0xffffffff
	.align		4
        /*0008*/ 	.word	0x00000000
	.align		4
        /*000c*/ 	.word	0xfffffffe
	.align		4
        /*0010*/ 	.word	0x00000000
	.align		4
        /*0014*/ 	.word	0xfffffffd
	.align		4
        /*0018*/ 	.word	0x00000000
	.align		4
        /*001c*/ 	.word	0xfffffffc


//--------------------- .nv.constant4             --------------------------
	.section	.nv.constant4,"a",@progbits
	.align	8
	.align		8
.nv.constant4:
        /*0000*/ 	.dword	__cudart_i2opi_d


//--------------------- .text._Z13render_kernel4vec3S_iidP4trigiS_P6uchar4 --------------------------
	.section	.text._Z13render_kernel4vec3S_iidP4trigiS_P6uchar4,"ax",@progbits
	.align	128
        .global         _Z13render_kernel4vec3S_iidP4trigiS_P6uchar4
        .type           _Z13render_kernel4vec3S_iidP4trigiS_P6uchar4,@function
        .size           _Z13render_kernel4vec3S_iidP4trigiS_P6uchar4,(.L_x_114 - _Z13render_kernel4vec3S_iidP4trigiS_P6uchar4)
        .other          _Z13render_kernel4vec3S_iidP4trigiS_P6uchar4,@"STO_CUDA_ENTRY STV_DEFAULT"
_Z13render_kernel4vec3S_iidP4trigiS_P6uchar4:
.text._Z13render_kernel4vec3S_iidP4trigiS_P6uchar4:
[----:B------:R-:W0:Y:S01]  /*0000*/  LDC R1, c[0x0][0x37c] ;  /* 0x0000df00ff017b82 */ /* 0x000e220000000800 */
[----:B------:R-:W1:Y:S07]  /*0010*/  S2R R0, SR_TID.Y ;  /* 0x0000000000007919 */ /* 0x000e6e0000002200 */
[----:B------:R-:W2:Y:S01]  /*0020*/  LDC R4, c[0x0][0x360] ;  /* 0x0000d800ff047b82 */ /* 0x000ea20000000800 */
[----:B------:R-:W3:Y:S01]  /*0030*/  LDCU.64 UR6, c[0x0][0x3b0] ;  /* 0x00007600ff0677ac */ /* 0x000ee20008000a00 */
[----:B0-----:R-:W-:Y:S01]  /*0040*/  VIADD R1, R1, 0xffffffd8 ;  /* 0xffffffd801017836 */ /* 0x001fe20000000000 */
[----:B------:R-:W2:Y:S05]  /*0050*/  S2R R3, SR_TID.X ;  /* 0x0000000000037919 */ /* 0x000eaa0000002100 */
[----:B------:R-:W1:Y:S08]  /*0060*/  S2UR UR5, SR_CTAID.Y ;  /* 0x00000000000579c3 */ /* 0x000e700000002600 */
[----:B------:R-:W1:Y:S08]  /*0070*/  LDC R5, c[0x0][0x364] ;  /* 0x0000d900ff057b82 */ /* 0x000e700000000800 */
[----:B------:R-:W2:Y:S01]  /*0080*/  S2UR UR4, SR_CTAID.X ;  /* 0x00000000000479c3 */ /* 0x000ea20000002500 */
[----:B-1----:R-:W-:-:S05]  /*0090*/  IMAD R5, R5, UR5, R0 ;  /* 0x0000000505057c24 */ /* 0x002fca000f8e0200 */
[----:B---3--:R-:W-:Y:S01]  /*00a0*/  ISETP.GE.AND P0, PT, R5, UR7, PT ;  /* 0x0000000705007c0c */ /* 0x008fe2000bf06270 */
[----:B--2---:R-:W-:-:S05]  /*00b0*/  IMAD R4, R4, UR4, R3 ;  /* 0x0000000404047c24 */ /* 0x004fca000f8e0203 */
[----:B------:R-:W-:-:S13]  /*00c0*/  ISETP.GE.OR P0, PT, R4, UR6, P0 ;  /* 0x0000000604007c0c */ /* 0x000fda0008706670 */
[----:B------:R-:W-:Y:S05]  /*00d0*/  @P0 EXIT ;  /* 0x000000000000094d */ /* 0x000fea0003800000 */
[----:B------:R-:W0:Y:S01]  /*00e0*/  MUFU.RCP64H R3, 360 ;  /* 0x4076800000037908 */ /* 0x000e220000001800 */
[----:B------:R-:W-:Y:S01]  /*00f0*/  IMAD.MOV.U32 R8, RZ, RZ, 0x0 ;  /* 0x00000000ff087424 */ /* 0x000fe200078e00ff */
[----:B------:R-:W1:Y:S01]  /*0100*/  LDCU.64 UR4, c[0x0][0x3b8] ;  /* 0x00007700ff0477ac */ /* 0x000e620008000a00 */
[----:B------:R-:W-:Y:S02]  /*0110*/  IMAD.MOV.U32 R9, RZ, RZ, 0x40768000 ;  /* 0x40768000ff097424 */ /* 0x000fe400078e00ff */
[----:B------:R-:W-:-:S06]  /*0120*/  IMAD.MOV.U32 R2, RZ, RZ, 0x1 ;  /* 0x00000001ff027424 */ /* 0x000fcc00078e00ff */
[----:B0-----:R-:W-:-:S08]  /*0130*/  DFMA R6, R2, -R8, 1 ;  /* 0x3ff000000206742b */ /* 0x001fd00000000808 */
[----:B------:R-:W-:-:S08]  /*0140*/  DFMA R6, R6, R6, R6 ;  /* 0x000000060606722b */ /* 0x000fd00000000006 */
[----:B------:R-:W-:Y:S01]  /*0150*/  DFMA R2, R2, R6, R2 ;  /* 0x000000060202722b */ /* 0x000fe20000000002 */
[----:B------:R-:W-:Y:S01]  /*0160*/  IMAD.MOV.U32 R6, RZ, RZ, 0x54442d18 ;  /* 0x54442d18ff067424 */ /* 0x000fe200078e00ff */
[----:B------:R-:W-:-:S06]  /*0170*/  MOV R7, 0x400921fb ;  /* 0x400921fb00077802 */ /* 0x000fcc0000000f00 */
[----:B------:R-:W-:Y:S02]  /*0180*/  DFMA R8, R2, -R8, 1 ;  /* 0x3ff000000208742b */ /* 0x000fe40000000808 */
[----:B-1----:R-:W-:-:S06]  /*0190*/  DMUL R6, R6, UR4 ;  /* 0x0000000406067c28 */ /* 0x002fcc0008000000 */
[----:B------:R-:W-:-:S04]  /*01a0*/  DFMA R8, R2, R8, R2 ;  /* 0x000000080208722b */ /* 0x000fc80000000002 */
[----:B------:R-:W-:-:S04]  /*01b0*/  FSETP.GEU.AND P1, PT, |R7|, 6.5827683646048100446e-37, PT ;  /* 0x036000000700780b */ /* 0x000fc80003f2e200 */
[----:B------:R-:W-:-:S08]  /*01c0*/  DMUL R2, R6, R8 ;  /* 0x0000000806027228 */ /* 0x000fd00000000000 */
[----:B------:R-:W-:-:S08]  /*01d0*/  DFMA R10, R2, -360, R6 ;  /* 0xc0768000020a782b */ /* 0x000fd00000000006 */
[----:B------:R-:W-:-:S10]  /*01e0*/  DFMA R8, R8, R10, R2 ;  /* 0x0000000a0808722b */ /* 0x000fd40000000002 */
[----:B------:R-:W-:-:S05]  /*01f0*/  FFMA R0, RZ, 3.8515625, R9 ;  /* 0x40768000ff007823 */ /* 0x000fca0000000009 */
[----:B------:R-:W-:-:S13]  /*0200*/  FSETP.GT.AND P0, PT, |R0|, 1.469367938527859385e-39, PT ;  /* 0x001000000000780b */ /* 0x000fda0003f04200 */
[----:B------:R-:W-:Y:S05]  /*0210*/  @P0 BRA P1, `(.L_x_0) ;  /* 0x0000000000180947 */ /* 0x000fea0000800000 */
[----:B------:R-:W-:Y:S01]  /*0220*/  IMAD.MOV.U32 R8, RZ, RZ, R6 ;  /* 0x000000ffff087224 */ /* 0x000fe200078e0006 */
[----:B------:R-:W-:Y:S01]  /*0230*/  MOV R6, 0x270 ;  /* 0x0000027000067802 */ /* 0x000fe20000000f00 */
[----:B------:R-:W-:Y:S02]  /*0240*/  IMAD.MOV.U32 R42, RZ, RZ, RZ ;  /* 0x000000ffff2a7224 */ /* 0x000fe400078e00ff */
[----:B------:R-:W-:-:S07]  /*0250*/  IMAD.MOV.U32 R41, RZ, RZ, 0x40768000 ;  /* 0x40768000ff297424 */ /* 0x000fce00078e00ff */
[----:B------:R-:W-:Y:S05]  /*0260*/  CALL.REL.NOINC `($__internal_1_$__cuda_sm20_div_rn_f64_full) ;  /* 0x0000005400107944 */ /* 0x000fea0003c00000 */
[----:B------:R-:W-:-:S07]  /*0270*/  IMAD.MOV.U32 R9, RZ, RZ, R7 ;  /* 0x000000ffff097224 */ /* 0x000fce00078e0007 */
.L_x_0:
[----:B------:R-:W-:Y:S01]  /*0280*/  DSETP.NEU.AND P1, PT, |R8|, +INF , PT ;  /* 0x7ff000000800742a */ /* 0x000fe20003f2d200 */
[----:B------:R-:W-:-:S13]  /*0290*/  BSSY.RECONVERGENT B0, `(.L_x_1) ;  /* 0x000001c000007945 */ /* 0x000fda0003800200 */
[----:B------:R-:W-:Y:S01]  /*02a0*/  @!P1 DMUL R6, RZ, R8 ;  /* 0x00000008ff069228 */ /* 0x000fe20000000000 */
[----:B------:R-:W-:Y:S01]  /*02b0*/  @!P1 PLOP3.LUT P0, PT, PT, PT, PT, 0x80, 0x8 ;  /* 0x000000000008981c */ /* 0x000fe20003f0f070 */
[----:B------:R-:W-:-:S12]  /*02c0*/  @!P1 BRA `(.L_x_2) ;  /* 0x0000000000609947 */ /* 0x000fd80003800000 */
[----:B------:R-:W-:Y:S01]  /*02d0*/  UMOV UR4, 0x6dc9c883 ;  /* 0x6dc9c88300047882 */ /* 0x000fe20000000000 */
[----:B------:R-:W-:Y:S01]  /*02e0*/  UMOV UR5, 0x3fe45f30 ;  /* 0x3fe45f3000057882 */ /* 0x000fe20000000000 */
[C---:B------:R-:W-:Y:S01]  /*02f0*/  DSETP.GE.AND P0, PT, |R8|.reuse, 2.14748364800000000000e+09, PT ;  /* 0x41e000000800742a */ /* 0x040fe20003f06200 */
[----:B------:R-:W-:Y:S01]  /*0300*/  BSSY.RECONVERGENT B1, `(.L_x_3) ;  /* 0x0000012000017945 */ /* 0x000fe20003800200 */
[----:B------:R-:W-:Y:S01]  /*0310*/  DMUL R2, R8, UR4 ;  /* 0x0000000408027c28 */ /* 0x000fe20008000000 */
[----:B------:R-:W-:Y:S01]  /*0320*/  UMOV UR4, 0x54442d18 ;  /* 0x54442d1800047882 */ /* 0x000fe20000000000 */
[----:B------:R-:W-:-:S08]  /*0330*/  UMOV UR5, 0x3ff921fb ;  /* 0x3ff921fb00057882 */ /* 0x000fd00000000000 */
[----:B------:R-:W0:Y:S08]  /*0340*/  F2I.F64 R2, R2 ;  /* 0x0000000200027311 */ /* 0x000e300000301100 */
[----:B0-----:R-:W0:Y:S02]  /*0350*/  I2F.F64 R6, R2 ;  /* 0x0000000200067312 */ /* 0x001e240000201c00 */
[----:B0-----:R-:W-:Y:S01]  /*0360*/  DFMA R10, R6, -UR4, R8 ;  /* 0x80000004060a7c2b */ /* 0x001fe20008000008 */
[----:B------:R-:W-:Y:S01]  /*0370*/  UMOV UR4, 0x33145c00 ;  /* 0x33145c0000047882 */ /* 0x000fe20000000000 */
[----:B------:R-:W-:-:S06]  /*0380*/  UMOV UR5, 0x3c91a626 ;  /* 0x3c91a62600057882 */ /* 0x000fcc0000000000 */
[----:B------:R-:W-:Y:S01]  /*0390*/  DFMA R10, R6, -UR4, R10 ;  /* 0x80000004060a7c2b */ /* 0x000fe2000800000a */
[----:B------:R-:W-:Y:S01]  /*03a0*/  UMOV UR4, 0x252049c0 ;  /* 0x252049c000047882 */ /* 0x000fe20000000000 */
[----:B------:R-:W-:-:S06]  /*03b0*/  UMOV UR5, 0x397b839a ;  /* 0x397b839a00057882 */ /* 0x000fcc0000000000 */
[----:B------:R-:W-:Y:S01]  /*03c0*/  DFMA R6, R6, -UR4, R10 ;  /* 0x8000000406067c2b */ /* 0x000fe2000800000a */
[----:B------:R-:W-:Y:S10]  /*03d0*/  @!P0 BRA `(.L_x_4) ;  /* 0x0000000000108947 */ /* 0x000ff40003800000 */
[----:B------:R-:W-:Y:S01]  /*03e0*/  IMAD.MOV.U32 R12, RZ, RZ, R9 ;  /* 0x000000ffff0c7224 */ /* 0x000fe200078e0009 */
[----:B------:R-:W-:-:S07]  /*03f0*/  MOV R10, 0x410 ;  /* 0x00000410000a7802 */ /* 0x000fce0000000f00 */
[----:B------:R-:W-:Y:S05]  /*0400*/  CALL.REL.NOINC `($_Z13render_kernel4vec3S_iidP4trigiS_P6uchar4$__internal_trig_reduction_slowpathd) ;  /* 0x0000005800e47944 */ /* 0x000fea0003c00000 */
[----:B------:R-:W-:-:S07]  /*0410*/  MOV R2, R0 ;  /* 0x0000000000027202 */ /* 0x000fce0000000f00 */
.L_x_4:
[----:B------:R-:W-:Y:S05]  /*0420*/  BSYNC.RECONVERGENT B1 ;  /* 0x0000000000017941 */ /* 0x000fea0003800200 */
.L_x_3:
[----:B------:R-:W-:-:S04]  /*0430*/  LOP3.LUT R2, R2, 0x1, RZ, 0xc0, !PT ;  /* 0x0000000102027812 */ /* 0x000fc800078ec0ff */
[----:B------:R-:W-:-:S13]  /*0440*/  ISETP.NE.U32.AND P0, PT, R2, 0x1, PT ;  /* 0x000000010200780c */ /* 0x000fda0003f05070 */
.L_x_2:
[----:B------:R-:W-:Y:S05]  /*0450*/  BSYNC.RECONVERGENT B0 ;  /* 0x0000000000007941 */ /* 0x000fea0003800200 */
.L_x_1:
[----:B------:R-:W-:Y:S01]  /*0460*/  DMUL R2, R6, R6 ;  /* 0x0000000606027228 */ /* 0x000fe20000000000 */
[----:B------:R-:W-:Y:S01]  /*0470*/  IMAD.MOV.U32 R8, RZ, RZ, 0x5b27ebb1 ;  /* 0x5b27ebb1ff087424 */ /* 0x000fe200078e00ff */
[----:B------:R-:W-:Y:S01]  /*0480*/  UMOV UR4, 0x2799bcb9 ;  /* 0x2799bcb900047882 */ /* 0x000fe20000000000 */
[----:B------:R-:W-:Y:S01]  /*0490*/  IMAD.MOV.U32 R9, RZ, RZ, 0x3ef9757c ;  /* 0x3ef9757cff097424 */ /* 0x000fe200078e00ff */
[----:B------:R-:W-:Y:S01]  /*04a0*/  UMOV UR5, 0x3ee48dac ;  /* 0x3ee48dac00057882 */ /* 0x000fe20000000000 */
[----:B------:R-:W0:Y:S01]  /*04b0*/  LDC.64 R14, c[0x0][0x388] ;  /* 0x0000e200ff0e7b82 */ /* 0x000e220000000a00 */
[----:B------:R-:W-:Y:S03]  /*04c0*/  BSSY.RECONVERGENT B0, `(.L_x_5) ;  /* 0x0000038000007945 */ /* 0x000fe60003800200 */
[----:B------:R-:W-:Y:S01]  /*04d0*/  DFMA R8, R2, UR4, -R8 ;  /* 0x0000000402087c2b */ /* 0x000fe20008000808 */
[----:B------:R-:W-:Y:S01]  /*04e0*/  UMOV UR4, 0xfd91e04 ;  /* 0x0fd91e0400047882 */ /* 0x000fe20000000000 */
[----:B------:R-:W-:-:S02]  /*04f0*/  UMOV UR5, 0x3f0980e9 ;  /* 0x3f0980e900057882 */ /* 0x000fc40000000000 */
[----:B------:R-:W1:Y:S04]  /*0500*/  LDC.64 R16, c[0x0][0x3a0] ;  /* 0x0000e800ff107b82 */ /* 0x000e680000000a00 */
[C---:B------:R-:W-:Y:S01]  /*0510*/  DFMA R8, R2.reuse, R8, UR4 ;  /* 0x0000000402087e2b */ /* 0x040fe20008000008 */
[----:B------:R-:W-:Y:S01]  /*0520*/  UMOV UR4, 0x417d7e1d ;  /* 0x417d7e1d00047882 */ /* 0x000fe20000000000 */
[----:B------:R-:W-:Y:S02]  /*0530*/  UMOV UR5, 0x3efae2b0 ;  /* 0x3efae2b000057882 */ /* 0x000fe40000000000 */
[----:B------:R-:W2:Y:S04]  /*0540*/  LDC.64 R18, c[0x0][0x380] ;  /* 0x0000e000ff127b82 */ /* 0x000ea80000000a00 */
[----:B------:R-:W-:Y:S01]  /*0550*/  DFMA R8, R2, R8, -UR4 ;  /* 0x8000000402087e2b */ /* 0x000fe20008000008 */
[----:B------:R-:W-:Y:S01]  /*0560*/  UMOV UR4, 0x41bfba57 ;  /* 0x41bfba5700047882 */ /* 0x000fe20000000000 */
[----:B------:R-:W-:-:S06]  /*0570*/  UMOV UR5, 0x3f119f53 ;  /* 0x3f119f5300057882 */ /* 0x000fcc0000000000 */
[----:B------:R-:W-:Y:S01]  /*0580*/  DFMA R8, R2, R8, UR4 ;  /* 0x0000000402087e2b */ /* 0x000fe20008000008 */
        /* <DEDUP_REMOVED lines=29> */
[----:B------:R-:W-:-:S08]  /*0760*/  DFMA R8, R2, R8, UR4 ;  /* 0x0000000402087e2b */ /* 0x000fd00008000008 */
[----:B------:R-:W-:-:S08]  /*0770*/  DMUL R20, R2, R8 ;  /* 0x0000000802147228 */ /* 0x000fd00000000000 */
[----:B------:R-:W-:Y:S01]  /*0780*/  DFMA R2, R20, R6, R6 ;  /* 0x000000061402722b */ /* 0x000fe20000000006 */
[----:B012---:R-:W-:Y:S10]  /*0790*/  @P0 BRA `(.L_x_6) ;  /* 0x0000000000280947 */ /* 0x007ff40003800000 */
[----:B------:R-:W0:Y:S01]  /*07a0*/  MUFU.RCP64H R11, R3 ;  /* 0x00000003000b7308 */ /* 0x000e220000001800 */
[----:B------:R-:W-:-:S06]  /*07b0*/  IMAD.MOV.U32 R10, RZ, RZ, RZ ;  /* 0x000000ffff0a7224 */ /* 0x000fcc00078e00ff */
[----:B0-----:R-:W-:-:S08]  /*07c0*/  DFMA R8, -R2, R10, 1 ;  /* 0x3ff000000208742b */ /* 0x001fd0000000010a */
[----:B------:R-:W-:Y:S02]  /*07d0*/  DFMA R12, R8, R8, R8 ;  /* 0x00000008080c722b */ /* 0x000fe40000000008 */
[----:B------:R-:W-:-:S06]  /*07e0*/  DADD R8, R2, -R6 ;  /* 0x0000000002087229 */ /* 0x000fcc0000000806 */
[----:B------:R-:W-:Y:S02]  /*07f0*/  DFMA R12, R10, R12, R10 ;  /* 0x0000000c0a0c722b */ /* 0x000fe4000000000a */
[----:B------:R-:W-:-:S06]  /*0800*/  DFMA R8, R20, R6, -R8 ;  /* 0x000000061408722b */ /* 0x000fcc0000000808 */
[----:B------:R-:W-:-:S08]  /*0810*/  DFMA R6, R2, -R12, 1 ;  /* 0x3ff000000206742b */ /* 0x000fd0000000080c */
[----:B------:R-:W-:-:S08]  /*0820*/  DFMA R6, R8, -R12, R6 ;  /* 0x8000000c0806722b */ /* 0x000fd00000000006 */
[----:B------:R-:W-:-:S11]  /*0830*/  DFMA R2, -R12, R6, -R12 ;  /* 0x000000060c02722b */ /* 0x000fd6000000090c */
.L_x_6:
[----:B------:R-:W-:Y:S05]  /*0840*/  BSYNC.RECONVERGENT B0 ;  /* 0x0000000000007941 */ /* 0x000fea0003800200 */
.L_x_5:
[----:B------:R-:W0:Y:S01]  /*0850*/  LDCU.128 UR4, c[0x0][0x390] ;  /* 0x00007200ff0477ac */ /* 0x000e220008000c00 */
[----:B------:R-:W1:Y:S01]  /*0860*/  LDC.64 R8, c[0x0][0x3a8] ;  /* 0x0000ea00ff087b82 */ /* 0x000e620000000a00 */
[----:B------:R-:W-:-:S08]  /*0870*/  DADD R16, R16, -R14 ;  /* 0x0000000010107229 */ /* 0x000fd0000000080e */
[----:B------:R-:W-:Y:S02]  /*0880*/  DMUL R6, R16, R16 ;  /* 0x0000001010067228 */ /* 0x000fe40000000000 */
[----:B0-----:R-:W-:Y:S02]  /*0890*/  DADD R18, -R18, UR6 ;  /* 0x0000000612127e29 */ /* 0x001fe40008000100 */
[----:B-1----:R-:W-:-:S06]  /*08a0*/  DADD R14, R8, -UR4 ;  /* 0x80000004080e7e29 */ /* 0x002fcc0008000000 */
[----:B------:R-:W-:Y:S01]  /*08b0*/  DFMA R6, R18, R18, R6 ;  /* 0x000000121206722b */ /* 0x000fe20000000006 */
[----:B------:R-:W-:Y:S01]  /*08c0*/  IMAD.MOV.U32 R8, RZ, RZ, 0x0 ;  /* 0x00000000ff087424 */ /* 0x000fe200078e00ff */
[----:B------:R-:W-:-:S06]  /*08d0*/  MOV R9, 0x3fd80000 ;  /* 0x3fd8000000097802 */ /* 0x000fcc0000000f00 */
[----:B------:R-:W-:-:S06]  /*08e0*/  DFMA R10, R14, R14, R6 ;  /* 0x0000000e0e0a722b */ /* 0x000fcc0000000006 */
[----:B------:R-:W0:Y:S04]  /*08f0*/  MUFU.RSQ64H R21, R11 ;  /* 0x0000000b00157308 */ /* 0x000e280000001c00 */
[----:B------:R-:W-:-:S05]  /*0900*/  VIADD R20, R11, 0xfcb00000 ;  /* 0xfcb000000b147836 */ /* 0x000fca0000000000 */
[----:B------:R-:W-:Y:S01]  /*0910*/  ISETP.GE.U32.AND P0, PT, R20, 0x7ca00000, PT ;  /* 0x7ca000001400780c */ /* 0x000fe20003f06070 */
[----:B0-----:R-:W-:-:S08]  /*0920*/  DMUL R6, R20, R20 ;  /* 0x0000001414067228 */ /* 0x001fd00000000000 */
[----:B------:R-:W-:-:S08]  /*0930*/  DFMA R6, R10, -R6, 1 ;  /* 0x3ff000000a06742b */ /* 0x000fd00000000806 */
[----:B------:R-:W-:Y:S02]  /*0940*/  DFMA R8, R6, R8, 0.5 ;  /* 0x3fe000000608742b */ /* 0x000fe40000000008 */
[----:B------:R-:W-:-:S08]  /*0950*/  DMUL R6, R20, R6 ;  /* 0x0000000614067228 */ /* 0x000fd00000000000 */
[----:B------:R-:W-:-:S08]  /*0960*/  DFMA R8, R8, R6, R20 ;  /* 0x000000060808722b */ /* 0x000fd00000000014 */
[----:B------:R-:W-:Y:S02]  /*0970*/  DMUL R6, R10, R8 ;  /* 0x000000080a067228 */ /* 0x000fe40000000000 */
[----:B------:R-:W-:Y:S02]  /*0980*/  VIADD R23, R9, 0xfff00000 ;  /* 0xfff0000009177836 */ /* 0x000fe40000000000 */
[----:B------:R-:W-:-:S04]  /*0990*/  IMAD.MOV.U32 R22, RZ, RZ, R8 ;  /* 0x000000ffff167224 */ /* 0x000fc800078e0008 */
[----:B------:R-:W-:-:S08]  /*09a0*/  DFMA R24, R6, -R6, R10 ;  /* 0x800000060618722b */ /* 0x000fd0000000000a */
[----:B------:R-:W-:Y:S01]  /*09b0*/  DFMA R12, R24, R22, R6 ;  /* 0x00000016180c722b */ /* 0x000fe20000000006 */
[----:B------:R-:W-:Y:S10]  /*09c0*/  @!P0 BRA `(.L_x_7) ;  /* 0x00000000001c8947 */ /* 0x000ff40003800000 */
[----:B------:R-:W-:Y:S01]  /*09d0*/  IMAD.MOV.U32 R38, RZ, RZ, R10 ;  /* 0x000000ffff267224 */ /* 0x000fe200078e000a */
[----:B------:R-:W-:Y:S01]  /*09e0*/  MOV R0, 0xa20 ;  /* 0x00000a2000007802 */ /* 0x000fe20000000f00 */
[----:B------:R-:W-:Y:S02]  /*09f0*/  IMAD.MOV.U32 R10, RZ, RZ, R20 ;  /* 0x000000ffff0a7224 */ /* 0x000fe400078e0014 */
[----:B------:R-:W-:-:S07]  /*0a00*/  IMAD.MOV.U32 R9, RZ, RZ, R23 ;  /* 0x000000ffff097224 */ /* 0x000fce00078e0017 */
[----:B------:R-:W-:Y:S05]  /*0a10*/  CALL.REL.NOINC `($__internal_2_$__cuda_sm20_dsqrt_rn_f64_mediumpath_v1) ;  /* 0x0000005000b47944 */ /* 0x000fea0003c00000 */
[----:B------:R-:W-:Y:S01]  /*0a20*/  MOV R12, R24 ;  /* 0x00000018000c7202 */ /* 0x000fe20000000f00 */
[----:B------:R-:W-:-:S07]  /*0a30*/  IMAD.MOV.U32 R13, RZ, RZ, R25 ;  /* 0x000000ffff0d7224 */ /* 0x000fce00078e0019 */
.L_x_7:
[----:B------:R-:W-:Y:S01]  /*0a40*/  UMOV UR4, 0xd9d7bdbb ;  /* 0xd9d7bdbb00047882 */ /* 0x000fe20000000000 */
[----:B------:R-:W-:Y:S01]  /*0a50*/  UMOV UR5, 0x3ddb7cdf ;  /* 0x3ddb7cdf00057882 */ /* 0x000fe20000000000 */
[----:B------:R-:W-:Y:S01]  /*0a60*/  BSSY.RECONVERGENT B1, `(.L_x_8) ;  /* 0x0000050000017945 */ /* 0x000fe20003800200 */
[----:B------:R-:W-:Y:S01]  /*0a70*/  DSETP.GEU.AND P0, PT, R12, UR4, PT ;  /* 0x000000040c007e2a */ /* 0x000fe2000bf0e000 */
[----:B------:R-:W-:Y:S02]  /*0a80*/  CS2R R32, SRZ ;  /* 0x0000000000207805 */ /* 0x000fe4000001ff00 */
[----:B------:R-:W-:Y:S02]  /*0a90*/  CS2R R30, SRZ ;  /* 0x00000000001e7805 */ /* 0x000fe4000001ff00 */
[----:B------:R-:W-:-:S09]  /*0aa0*/  CS2R R28, SRZ ;  /* 0x00000000001c7805 */ /* 0x000fd2000001ff00 */
[----:B------:R-:W-:Y:S05]  /*0ab0*/  @!P0 BRA `(.L_x_9) ;  /* 0x0000000400288947 */ /* 0x000fea0003800000 */
[----:B------:R-:W0:Y:S01]  /*0ac0*/  MUFU.RCP64H R7, R13 ;  /* 0x0000000d00077308 */ /* 0x000e220000001800 */
[----:B------:R-:W-:Y:S01]  /*0ad0*/  IMAD.MOV.U32 R6, RZ, RZ, 0x1 ;  /* 0x00000001ff067424 */ /* 0x000fe200078e00ff */
[----:B------:R-:W-:Y:S01]  /*0ae0*/  FSETP.GEU.AND P1, PT, |R19|, 6.5827683646048100446e-37, PT ;  /* 0x036000001300780b */ /* 0x000fe20003f2e200 */
[----:B------:R-:W-:Y:S04]  /*0af0*/  BSSY.RECONVERGENT B2, `(.L_x_10) ;  /* 0x0000013000027945 */ /* 0x000fe80003800200 */
[----:B0-----:R-:W-:-:S08]  /*0b00*/  DFMA R8, R6, -R12, 1 ;  /* 0x3ff000000608742b */ /* 0x001fd0000000080c */
[----:B------:R-:W-:-:S08]  /*0b10*/  DFMA R8, R8, R8, R8 ;  /* 0x000000080808722b */ /* 0x000fd00000000008 */
[----:B------:R-:W-:-:S08]  /*0b20*/  DFMA R8, R6, R8, R6 ;  /* 0x000000080608722b */ /* 0x000fd00000000006 */
[----:B------:R-:W-:-:S08]  /*0b30*/  DFMA R6, R8, -R12, 1 ;  /* 0x3ff000000806742b */ /* 0x000fd0000000080c */
[----:B------:R-:W-:-:S08]  /*0b40*/  DFMA R6, R8, R6, R8 ;  /* 0x000000060806722b */ /* 0x000fd00000000008 */
[----:B------:R-:W-:-:S08]  /*0b50*/  DMUL R8, R18, R6 ;  /* 0x0000000612087228 */ /* 0x000fd00000000000 */
[----:B------:R-:W-:-:S08]  /*0b60*/  DFMA R10, R8, -R12, R18 ;  /* 0x8000000c080a722b */ /* 0x000fd00000000012 */
[----:B------:R-:W-:-:S10]  /*0b70*/  DFMA R8, R6, R10, R8 ;  /* 0x0000000a0608722b */ /* 0x000fd40000000008 */
[----:B------:R-:W-:-:S05]  /*0b80*/  FFMA R0, RZ, R13, R9 ;  /* 0x0000000dff007223 */ /* 0x000fca0000000009 */
[----:B------:R-:W-:-:S13]  /*0b90*/  FSETP.GT.AND P0, PT, |R0|, 1.469367938527859385e-39, PT ;  /* 0x001000000000780b */ /* 0x000fda0003f04200 */
[----:B------:R-:W-:Y:S05]  /*0ba0*/  @P0 BRA P1, `(.L_x_11) ;  /* 0x00000000001c0947 */ /* 0x000fea0000800000 */
[----:B------:R-:W-:Y:S01]  /*0bb0*/  IMAD.MOV.U32 R8, RZ, RZ, R18 ;  /* 0x000000ffff087224 */ /* 0x000fe200078e0012 */
[----:B------:R-:W-:Y:S01]  /*0bc0*/  MOV R41, R13 ;  /* 0x0000000d00297202 */ /* 0x000fe20000000f00 */
[----:B------:R-:W-:Y:S01]  /*0bd0*/  IMAD.MOV.U32 R7, RZ, RZ, R19 ;  /* 0x000000ffff077224 */ /* 0x000fe200078e0013 */
[----:B------:R-:W-:Y:S01]  /*0be0*/  MOV R6, 0xc10 ;  /* 0x00000c1000067802 */ /* 0x000fe20000000f00 */
[----:B------:R-:W-:-:S07]  /*0bf0*/  IMAD.MOV.U32 R42, RZ, RZ, R12 ;  /* 0x000000ffff2a7224 */ /* 0x000fce00078e000c */
[----:B------:R-:W-:Y:S05]  /*0c00*/  CALL.REL.NOINC `($__internal_1_$__cuda_sm20_div_rn_f64_full) ;  /* 0x0000004800a87944 */ /* 0x000fea0003c00000 */
[----:B------:R-:W-:-:S07]  /*0c10*/  IMAD.MOV.U32 R9, RZ, RZ, R7 ;  /* 0x000000ffff097224 */ /* 0x000fce00078e0007 */
.L_x_11:
[----:B------:R-:W-:Y:S05]  /*0c20*/  BSYNC.RECONVERGENT B2 ;  /* 0x0000000000027941 */ /* 0x000fea0003800200 */
.L_x_10:
[----:B------:R-:W0:Y:S01]  /*0c30*/  MUFU.RCP64H R7, R13 ;  /* 0x0000000d00077308 */ /* 0x000e220000001800 */
[----:B------:R-:W-:Y:S01]  /*0c40*/  IMAD.MOV.U32 R6, RZ, RZ, 0x1 ;  /* 0x00000001ff067424 */ /* 0x000fe200078e00ff */
[----:B------:R-:W-:Y:S01]  /*0c50*/  FSETP.GEU.AND P1, PT, |R17|, 6.5827683646048100446e-37, PT ;  /* 0x036000001100780b */ /* 0x000fe20003f2e200 */
[----:B------:R-:W-:Y:S01]  /*0c60*/  BSSY.RECONVERGENT B2, `(.L_x_12) ;  /* 0x0000016000027945 */ /* 0x000fe20003800200 */
[----:B------:R-:W-:Y:S02]  /*0c70*/  IMAD.MOV.U32 R28, RZ, RZ, R8 ;  /* 0x000000ffff1c7224 */ /* 0x000fe400078e0008 */
[----:B------:R-:W-:Y:S01]  /*0c80*/  IMAD.MOV.U32 R29, RZ, RZ, R9 ;  /* 0x000000ffff1d7224 */ /* 0x000fe200078e0009 */
        /* <DEDUP_REMOVED lines=17> */
[----:B------:R-:W-:Y:S02]  /*0da0*/  IMAD.MOV.U32 R30, RZ, RZ, R8 ;  /* 0x000000ffff1e7224 */ /* 0x000fe400078e0008 */
[----:B------:R-:W-:-:S07]  /*0db0*/  IMAD.MOV.U32 R31, RZ, RZ, R7 ;  /* 0x000000ffff1f7224 */ /* 0x000fce00078e0007 */
.L_x_13:
[----:B------:R-:W-:Y:S05]  /*0dc0*/  BSYNC.RECONVERGENT B2 ;  /* 0x0000000000027941 */ /* 0x000fea0003800200 */
.L_x_12:
        /* <DEDUP_REMOVED lines=15> */
[----:B------:R-:W-:Y:S01]  /*0ec0*/  MOV R8, R14 ;  /* 0x0000000e00087202 */ /* 0x000fe20000000f00 */
[----:B------:R-:W-:Y:S01]  /*0ed0*/  IMAD.MOV.U32 R7, RZ, RZ, R15 ;  /* 0x000000ffff077224 */ /* 0x000fe200078e000f */
[----:B------:R-:W-:Y:S01]  /*0ee0*/  MOV R6, 0xf20 ;  /* 0x00000f2000067802 */ /* 0x000fe20000000f00 */
[----:B------:R-:W-:Y:S02]  /*0ef0*/  IMAD.MOV.U32 R42, RZ, RZ, R12 ;  /* 0x000000ffff2a7224 */ /* 0x000fe400078e000c */
[----:B------:R-:W-:-:S07]  /*0f00*/  IMAD.MOV.U32 R41, RZ, RZ, R13 ;  /* 0x000000ffff297224 */ /* 0x000fce00078e000d */
[----:B------:R-:W-:Y:S05]  /*0f10*/  CALL.REL.NOINC `($__internal_1_$__cuda_sm20_div_rn_f64_full) ;  /* 0x0000004400e47944 */ /* 0x000fea0003c00000 */
[----:B------:R-:W-:-:S07]  /*0f20*/  IMAD.MOV.U32 R9, RZ, RZ, R7 ;  /* 0x000000ffff097224 */ /* 0x000fce00078e0007 */
.L_x_15:
[----:B------:R-:W-:Y:S05]  /*0f30*/  BSYNC.RECONVERGENT B2 ;  /* 0x0000000000027941 */ /* 0x000fea0003800200 */
.L_x_14:
[----:B------:R-:W-:Y:S01]  /*0f40*/  IMAD.MOV.U32 R32, RZ, RZ, R8 ;  /* 0x000000ffff207224 */ /* 0x000fe200078e0008 */
[----:B------:R-:W-:-:S07]  /*0f50*/  MOV R33, R9 ;  /* 0x0000000900217202 */ /* 0x000fce0000000f00 */
.L_x_9:
[----:B------:R-:W-:Y:S05]  /*0f60*/  BSYNC.RECONVERGENT B1 ;  /* 0x0000000000017941 */ /* 0x000fea0003800200 */
.L_x_8:
[----:B------:R-:W-:Y:S01]  /*0f70*/  DMUL R14, RZ, R28 ;  /* 0x0000001cff0e7228 */ /* 0x000fe20000000000 */
[----:B------:R-:W-:Y:S01]  /*0f80*/  IMAD.MOV.U32 R8, RZ, RZ, 0x0 ;  /* 0x00000000ff087424 */ /* 0x000fe200078e00ff */
[-C--:B------:R-:W-:Y:S01]  /*0f90*/  DFMA R18, RZ, R30.reuse, -R32 ;  /* 0x0000001eff12722b */ /* 0x080fe20000000820 */
[----:B------:R-:W-:Y:S01]  /*0fa0*/  IMAD.MOV.U32 R9, RZ, RZ, 0x3fd80000 ;  /* 0x3fd80000ff097424 */ /* 0x000fe200078e00ff */
[----:B------:R-:W-:Y:S01]  /*0fb0*/  DFMA R12, -RZ, R30, R28 ;  /* 0x0000001eff0c722b */ /* 0x000fe2000000011c */
[----:B------:R-:W-:Y:S03]  /*0fc0*/  BSSY.RECONVERGENT B0, `(.L_x_16) ;  /* 0x000001b000007945 */ /* 0x000fe60003800200 */
[----:B------:R-:W-:-:S08]  /*0fd0*/  DFMA R14, RZ, R32, -R14 ;  /* 0x00000020ff0e722b */ /* 0x000fd0000000080e */
[----:B------:R-:W-:-:S08]  /*0fe0*/  DMUL R6, R14, R14 ;  /* 0x0000000e0e067228 */ /* 0x000fd00000000000 */
[----:B------:R-:W-:-:S08]  /*0ff0*/  DFMA R6, R18, R18, R6 ;  /* 0x000000121206722b */ /* 0x000fd00000000006 */
        /* <DEDUP_REMOVED lines=15> */
[----:B------:R-:W-:Y:S01]  /*10f0*/  MOV R8, R6 ;  /* 0x0000000600087202 */ /* 0x000fe20000000f00 */
[----:B------:R-:W-:Y:S01]  /*1100*/  IMAD.MOV.U32 R11, RZ, RZ, R39 ;  /* 0x000000ffff0b7224 */ /* 0x000fe200078e0027 */
[----:B------:R-:W-:Y:S01]  /*1110*/  MOV R0, 0x1150 ;  /* 0x0000115000007802 */ /* 0x000fe20000000f00 */
[----:B------:R-:W-:Y:S02]  /*1120*/  IMAD.MOV.U32 R6, RZ, RZ, R20 ;  /* 0x000000ffff067224 */ /* 0x000fe400078e0014 */
[----:B------:R-:W-:-:S07]  /*1130*/  IMAD.MOV.U32 R7, RZ, RZ, R21 ;  /* 0x000000ffff077224 */ /* 0x000fce00078e0015 */
[----:B------:R-:W-:Y:S05]  /*1140*/  CALL.REL.NOINC `($__internal_2_$__cuda_sm20_dsqrt_rn_f64_mediumpath_v1) ;  /* 0x0000004800e87944 */ /* 0x000fea0003c00000 */
[----:B------:R-:W-:Y:S02]  /*1150*/  IMAD.MOV.U32 R16, RZ, RZ, R24 ;  /* 0x000000ffff107224 */ /* 0x000fe400078e0018 */
[----:B------:R-:W-:-:S07]  /*1160*/  IMAD.MOV.U32 R17, RZ, RZ, R25 ;  /* 0x000000ffff117224 */ /* 0x000fce00078e0019 */
.L_x_17:
[----:B------:R-:W-:Y:S05]  /*1170*/  BSYNC.RECONVERGENT B0 ;  /* 0x0000000000007941 */ /* 0x000fea0003800200 */
.L_x_16:
        /* <DEDUP_REMOVED lines=9> */
[----:B------:R-:W-:Y:S01]  /*1210*/  MOV R6, 0x1 ;  /* 0x0000000100067802 */ /* 0x000fe20000000f00 */
[----:B------:R-:W-:Y:S01]  /*1220*/  BSSY.RECONVERGENT B2, `(.L_x_20) ;  /* 0x0000014000027945 */ /* 0x000fe20003800200 */
[----:B------:R-:W-:-:S04]  /*1230*/  FSETP.GEU.AND P1, PT, |R19|, 6.5827683646048100446e-37, PT ;  /* 0x036000001300780b */ /* 0x000fc80003f2e200 */
        /* <DEDUP_REMOVED lines=12> */
[----:B------:R-:W-:Y:S01]  /*1300*/  MOV R6, 0x1350 ;  /* 0x0000135000067802 */ /* 0x000fe20000000f00 */
[----:B------:R-:W-:Y:S02]  /*1310*/  IMAD.MOV.U32 R7, RZ, RZ, R19 ;  /* 0x000000ffff077224 */ /* 0x000fe400078e0013 */
[----:B------:R-:W-:Y:S02]  /*1320*/  IMAD.MOV.U32 R42, RZ, RZ, R16 ;  /* 0x000000ffff2a7224 */ /* 0x000fe400078e0010 */
[----:B------:R-:W-:-:S07]  /*1330*/  IMAD.MOV.U32 R41, RZ, RZ, R17 ;  /* 0x000000ffff297224 */ /* 0x000fce00078e0011 */
[----:B------:R-:W-:Y:S05]  /*1340*/  CALL.REL.NOINC `($__internal_1_$__cuda_sm20_div_rn_f64_full) ;  /* 0x0000004000d87944 */ /* 0x000fea0003c00000 */
[----:B------:R-:W-:-:S07]  /*1350*/  IMAD.MOV.U32 R9, RZ, RZ, R7 ;  /* 0x000000ffff097224 */ /* 0x000fce00078e0007 */
.L_x_21:
[----:B------:R-:W-:Y:S05]  /*1360*/  BSYNC.RECONVERGENT B2 ;  /* 0x0000000000027941 */ /* 0x000fea0003800200 */
.L_x_20:
[----:B------:R-:W0:Y:S01]  /*1370*/  MUFU.RCP64H R7, R17 ;  /* 0x0000001100077308 */ /* 0x000e220000001800 */
[----:B------:R-:W-:Y:S01]  /*1380*/  MOV R6, 0x1 ;  /* 0x0000000100067802 */ /* 0x000fe20000000f00 */
[----:B------:R-:W-:Y:S01]  /*1390*/  BSSY.RECONVERGENT B2, `(.L_x_22) ;  /* 0x0000017000027945 */ /* 0x000fe20003800200 */
[----:B------:R-:W-:Y:S01]  /*13a0*/  FSETP.GEU.AND P1, PT, |R15|, 6.5827683646048100446e-37, PT ;  /* 0x036000000f00780b */ /* 0x000fe20003f2e200 */
        /* <DEDUP_REMOVED lines=21> */
.L_x_23:
[----:B------:R-:W-:Y:S05]  /*1500*/  BSYNC.RECONVERGENT B2 ;  /* 0x0000000000027941 */ /* 0x000fea0003800200 */
.L_x_22:
        /* <DEDUP_REMOVED lines=22> */
.L_x_25:
[----:B------:R-:W-:Y:S05]  /*1670*/  BSYNC.RECONVERGENT B2 ;  /* 0x0000000000027941 */ /* 0x000fea0003800200 */
.L_x_24:
[----:B------:R-:W-:Y:S02]  /*1680*/  IMAD.MOV.U32 R26, RZ, RZ, R8 ;  /* 0x000000ffff1a7224 */ /* 0x000fe400078e0008 */
[----:B------:R-:W-:-:S07]  /*1690*/  IMAD.MOV.U32 R27, RZ, RZ, R9 ;  /* 0x000000ffff1b7224 */ /* 0x000fce00078e0009 */
.L_x_19:
[----:B------:R-:W-:Y:S05]  /*16a0*/  BSYNC.RECONVERGENT B1 ;  /* 0x0000000000017941 */ /* 0x000fea0003800200 */
.L_x_18:
[----:B------:R-:W0:Y:S01]  /*16b0*/  MUFU.RCP64H R7, R3 ;  /* 0x0000000300077308 */ /* 0x000e220000001800 */
[----:B------:R-:W-:Y:S01]  /*16c0*/  VIADD R6, R3, 0x300402 ;  /* 0x0030040203067836 */ /* 0x000fe20000000000 */
[----:B------:R-:W-:Y:S04]  /*16d0*/  BSSY.RECONVERGENT B0, `(.L_x_26) ;  /* 0x000000e000007945 */ /* 0x000fe80003800200 */
[----:B------:R-:W-:Y:S01]  /*16e0*/  FSETP.GEU.AND P0, PT, |R6|, 5.8789094863358348022e-39, PT ;  /* 0x004004020600780b */ /* 0x000fe20003f0e200 */
[----:B0-----:R-:W-:-:S08]  /*16f0*/  DFMA R8, R6, -R2, 1 ;  /* 0x3ff000000608742b */ /* 0x001fd00000000802 */
[----:B------:R-:W-:-:S08]  /*1700*/  DFMA R8, R8, R8, R8 ;  /* 0x000000080808722b */ /* 0x000fd00000000008 */
[----:B------:R-:W-:-:S08]  /*1710*/  DFMA R8, R6, R8, R6 ;  /* 0x000000080608722b */ /* 0x000fd00000000006 */
[----:B------:R-:W-:-:S08]  /*1720*/  DFMA R20, R8, -R2, 1 ;  /* 0x3ff000000814742b */ /* 0x000fd00000000802 */
[----:B------:R-:W-:Y:S01]  /*1730*/  DFMA R20, R8, R20, R8 ;  /* 0x000000140814722b */ /* 0x000fe20000000008 */
[----:B------:R-:W-:Y:S10]  /*1740*/  @P0 BRA `(.L_x_27) ;  /* 0x0000000000180947 */ /* 0x000ff40003800000 */
[----:B------:R-:W-:Y:S01]  /*1750*/  LOP3.LUT R0, R3, 0x7fffffff, RZ, 0xc0, !PT ;  /* 0x7fffffff03007812 */ /* 0x000fe200078ec0ff */
[----:B------:R-:W-:Y:S01]  /*1760*/  IMAD.MOV.U32 R11, RZ, RZ, R3 ;  /* 0x000000ffff0b7224 */ /* 0x000fe200078e0003 */
[----:B------:R-:W-:-:S03]  /*1770*/  MOV R10, R2 ;  /* 0x00000002000a7202 */ /* 0x000fc60000000f00 */
[----:B------:R-:W-:Y:S01]  /*1780*/  VIADD R9, R0, 0xfff00000 ;  /* 0xfff0000000097836 */ /* 0x000fe20000000000 */
[----:B------:R-:W-:-:S07]  /*1790*/  MOV R0, 0x17b0 ;  /* 0x000017b000007802 */ /* 0x000fce0000000f00 */
[----:B------:R-:W-:Y:S05]  /*17a0*/  CALL.REL.NOINC `($__internal_0_$__cuda_sm20_dblrcp_rn_slowpath_v3) ;  /* 0x0000003c00147944 */ /* 0x000fea0003c00000 */
.L_x_27:
[----:B------:R-:W-:Y:S05]  /*17b0*/  BSYNC.RECONVERGENT B0 ;  /* 0x0000000000007941 */ /* 0x000fea0003800200 */
.L_x_26:
[----:B------:R-:W0:Y:S01]  /*17c0*/  LDCU UR4, c[0x0][0x3b0] ;  /* 0x00007600ff0477ac */ /* 0x000e220008000800 */
[----:B------:R-:W-:Y:S01]  /*17d0*/  IMAD.MOV.U32 R2, RZ, RZ, 0x1 ;  /* 0x00000001ff027424 */ /* 0x000fe200078e00ff */
[----:B------:R-:W-:Y:S02]  /*17e0*/  DMUL R16, R26, R30 ;  /* 0x0000001e1a107228 */ /* 0x000fe40000000000 */
[----:B------:R-:W-:Y:S02]  /*17f0*/  DMUL R14, R22, R32 ;  /* 0x00000020160e7228 */ /* 0x000fe40000000000 */
[----:B------:R-:W-:-:S04]  /*1800*/  DMUL R12, R24, R28 ;  /* 0x0000001c180c7228 */ /* 0x000fc80000000000 */
[----:B------:R-:W-:Y:S02]  /*1810*/  DFMA R16, R24, R32, -R16 ;  /* 0x000000201810722b */ /* 0x000fe40000000810 */
[----:B------:R-:W-:Y:S02]  /*1820*/  DFMA R14, R26, R28, -R14 ;  /* 0x0000001c1a0e722b */ /* 0x000fe4000000080e */
[----:B------:R-:W-:Y:S01]  /*1830*/  DFMA R12, R22, R30, -R12 ;  /* 0x0000001e160c722b */ /* 0x000fe2000000080c */
[----:B0-----:R-:W-:-:S09]  /*1840*/  UIADD3 UR4, UPT, UPT, UR4, -0x1, URZ ;  /* 0xffffffff04047890 */ /* 0x001fd2000fffe0ff */
[----:B------:R-:W0:Y:S08]  /*1850*/  I2F.F64 R40, UR4 ;  /* 0x0000000400287d12 */ /* 0x000e300008201c00 */
[----:B0-----:R-:W0:Y:S02]  /*1860*/  MUFU.RCP64H R3, R41 ;  /* 0x0000002900037308 */ /* 0x001e240000001800 */
[----:B0-----:R-:W-:-:S08]  /*1870*/  DFMA R6, -R40, R2, 1 ;  /* 0x3ff000002806742b */ /* 0x001fd00000000102 */
[----:B------:R-:W-:-:S08]  /*1880*/  DFMA R6, R6, R6, R6 ;  /* 0x000000060606722b */ /* 0x000fd00000000006 */
[----:B------:R-:W-:-:S08]  /*1890*/  DFMA R6, R2, R6, R2 ;  /* 0x000000060206722b */ /* 0x000fd00000000002 */
[----:B------:R-:W-:-:S08]  /*18a0*/  DFMA R2, -R40, R6, 1 ;  /* 0x3ff000002802742b */ /* 0x000fd00000000106 */
[----:B------:R-:W-:-:S08]  /*18b0*/  DFMA R2, R6, R2, R6 ;  /* 0x000000020602722b */ /* 0x000fd00000000006 */
[----:B------:R-:W-:-:S08]  /*18c0*/  DMUL R8, R2, 2 ;  /* 0x4000000002087828 */ /* 0x000fd00000000000 */
[----:B------:R-:W-:-:S08]  /*18d0*/  DFMA R6, -R40, R8, 2 ;  /* 0x400000002806742b */ /* 0x000fd00000000108 */
[----:B------:R-:W-:Y:S01]  /*18e0*/  DFMA R8, R2, R6, R8 ;  /* 0x000000060208722b */ /* 0x000fe20000000008 */
[----:B------:R0:W1:Y:S09]  /*18f0*/  I2F.F64 R2, R4 ;  /* 0x0000000400027312 */ /* 0x0000720000201c00 */
[----:B------:R-:W-:-:S05]  /*1900*/  FFMA R0, RZ, R41, R9 ;  /* 0x00000029ff007223 */ /* 0x000fca0000000009 */
[----:B------:R-:W-:-:S13]  /*1910*/  FSETP.GT.AND P0, PT, |R0|, 1.469367938527859385e-39, PT ;  /* 0x001000000000780b */ /* 0x000fda0003f04200 */
[----:B01----:R-:W-:Y:S05]  /*1920*/  @P0 BRA `(.L_x_28) ;  /* 0x0000000000180947 */ /* 0x003fea0003800000 */
[----:B------:R-:W-:Y:S01]  /*1930*/  IMAD.MOV.U32 R42, RZ, RZ, R40 ;  /* 0x000000ffff2a7224 */ /* 0x000fe200078e0028 */
[----:B------:R-:W-:Y:S01]  /*1940*/  MOV R7, 0x40000000 ;  /* 0x4000000000077802 */ /* 0x000fe20000000f00 */
[----:B------:R-:W-:Y:S01]  /*1950*/  IMAD.MOV.U32 R8, RZ, RZ, RZ ;  /* 0x000000ffff087224 */ /* 0x000fe200078e00ff */
[----:B------:R-:W-:-:S07]  /*1960*/  MOV R6, 0x1980 ;  /* 0x0000198000067802 */ /* 0x000fce0000000f00 */
[----:B------:R-:W-:Y:S05]  /*1970*/  CALL.REL.NOINC `($__internal_1_$__cuda_sm20_div_rn_f64_full) ;  /* 0x0000003c004c7944 */ /* 0x000fea0003c00000 */
[----:B------:R-:W-:-:S07]  /*1980*/  IMAD.MOV.U32 R9, RZ, RZ, R7 ;  /* 0x000000ffff097224 */ /* 0x000fce00078e0007 */
.L_x_28:
[----:B------:R-:W0:Y:S01]  /*1990*/  LDCU UR4, c[0x0][0x3b4] ;  /* 0x00007680ff0477ac */ /* 0x000e220008000800 */
[----:B------:R-:W-:Y:S01]  /*19a0*/  IMAD.MOV.U32 R6, RZ, RZ, 0x1 ;  /* 0x00000001ff067424 */ /* 0x000fe200078e00ff */
[----:B------:R-:W-:Y:S01]  /*19b0*/  DFMA R2, R2, R8, -1 ;  /* 0xbff000000202742b */ /* 0x000fe20000000008 */
[----:B0-----:R-:W-:-:S09]  /*19c0*/  UIADD3 UR4, UPT, UPT, UR4, -0x1, URZ ;  /* 0xffffffff04047890 */ /* 0x001fd2000fffe0ff */
[----:B------:R-:W0:Y:S08]  /*19d0*/  I2F.F64.U32 R40, UR4 ;  /* 0x0000000400287d12 */ /* 0x000e300008201800 */
        /* <DEDUP_REMOVED lines=8> */
[----:B------:R-:W-:Y:S02]  /*1a60*/  DFMA R6, R6, R18, R10 ;  /* 0x000000120606722b */ /* 0x000fe4000000000a */
[----:B------:R0:W1:Y:S08]  /*1a70*/  I2F.F64.U32 R18, R5 ;  /* 0x0000000500127312 */ /* 0x0000700000201800 */
[----:B------:R-:W-:-:S05]  /*1a80*/  FFMA R0, RZ, R41, R7 ;  /* 0x00000029ff007223 */ /* 0x000fca0000000007 */
[----:B------:R-:W-:-:S13]  /*1a90*/  FSETP.GT.AND P0, PT, |R0|, 1.469367938527859385e-39, PT ;  /* 0x001000000000780b */ /* 0x000fda0003f04200 */
[----:B01----:R-:W-:Y:S05]  /*1aa0*/  @P0 BRA `(.L_x_29) ;  /* 0x0000000000180947 */ /* 0x003fea0003800000 */
[----:B------:R-:W-:Y:S01]  /*1ab0*/  IMAD.MOV.U32 R42, RZ, RZ, R40 ;  /* 0x000000ffff2a7224 */ /* 0x000fe200078e0028 */
[----:B------:R-:W-:Y:S01]  /*1ac0*/  MOV R6, 0x1b00 ;  /* 0x00001b0000067802 */ /* 0x000fe20000000f00 */
[----:B------:R-:W-:Y:S02]  /*1ad0*/  IMAD.MOV.U32 R8, RZ, RZ, RZ ;  /* 0x000000ffff087224 */ /* 0x000fe400078e00ff */
[----:B------:R-:W-:-:S07]  /*1ae0*/  IMAD.MOV.U32 R7, RZ, RZ, 0x40000000 ;  /* 0x40000000ff077424 */ /* 0x000fce00078e00ff */
[----:B------:R-:W-:Y:S05]  /*1af0*/  CALL.REL.NOINC `($__internal_1_$__cuda_sm20_div_rn_f64_full) ;  /* 0x0000003800ec7944 */ /* 0x000fea0003c00000 */
[----:B------:R-:W-:-:S07]  /*1b00*/  MOV R6, R8 ;  /* 0x0000000800067202 */ /* 0x000fce0000000f00 */
.L_x_29:
[----:B------:R-:W0:Y:S01]  /*1b10*/  LDCU.64 UR4, c[0x0][0x3b0] ;  /* 0x00007600ff0477ac */ /* 0x000e220008000a00 */
[----:B------:R-:W-:Y:S01]  /*1b20*/  IMAD.MOV.U32 R10, RZ, RZ, 0x1 ;  /* 0x00000001ff0a7424 */ /* 0x000fe200078e00ff */
[----:B------:R-:W-:Y:S01]  /*1b30*/  DFMA R18, R18, R6, -1 ;  /* 0xbff000001212742b */ /* 0x000fe20000000006 */
[----:B------:R-:W-:Y:S01]  /*1b40*/  BSSY.RECONVERGENT B1, `(.L_x_30) ;  /* 0x0000017000017945 */ /* 0x000fe20003800200 */
[----:B0-----:R-:W0:Y:S08]  /*1b50*/  I2F.F64 R40, UR4 ;  /* 0x0000000400287d12 */ /* 0x001e300008201c00 */
[----:B0-----:R-:W0:Y:S02]  /*1b60*/  MUFU.RCP64H R11, R41 ;  /* 0x00000029000b7308 */ /* 0x001e240000001800 */
[----:B0-----:R-:W-:-:S08]  /*1b70*/  DFMA R8, -R40, R10, 1 ;  /* 0x3ff000002808742b */ /* 0x001fd0000000010a */
[----:B------:R-:W-:Y:S02]  /*1b80*/  DFMA R34, R8, R8, R8 ;  /* 0x000000080822722b */ /* 0x000fe40000000008 */
[----:B------:R-:W0:Y:S06]  /*1b90*/  I2F.F64.U32 R8, UR5 ;  /* 0x0000000500087d12 */ /* 0x000e2c0008201800 */
[----:B------:R-:W-:-:S08]  /*1ba0*/  DFMA R34, R10, R34, R10 ;  /* 0x000000220a22722b */ /* 0x000fd0000000000a */
[----:B------:R-:W-:Y:S02]  /*1bb0*/  DFMA R6, -R40, R34, 1 ;  /* 0x3ff000002806742b */ /* 0x000fe40000000122 */
[----:B0-----:R-:W-:-:S06]  /*1bc0*/  DMUL R18, R18, R8 ;  /* 0x0000000812127228 */ /* 0x001fcc0000000000 */
[----:B------:R-:W-:-:S04]  /*1bd0*/  DFMA R6, R34, R6, R34 ;  /* 0x000000062206722b */ /* 0x000fc80000000022 */
[----:B------:R-:W-:-:S04]  /*1be0*/  FSETP.GEU.AND P1, PT, |R19|, 6.5827683646048100446e-37, PT ;  /* 0x036000001300780b */ /* 0x000fc80003f2e200 */
[----:B------:R-:W-:-:S08]  /*1bf0*/  DMUL R8, R18, R6 ;  /* 0x0000000612087228 */ /* 0x000fd00000000000 */
[----:B------:R-:W-:-:S08]  /*1c00*/  DFMA R10, -R40, R8, R18 ;  /* 0x00000008280a722b */ /* 0x000fd00000000112 */
[----:B------:R-:W-:-:S10]  /*1c10*/  DFMA R8, R6, R10, R8 ;  /* 0x0000000a0608722b */ /* 0x000fd40000000008 */
[----:B------:R-:W-:-:S05]  /*1c20*/  FFMA R0, RZ, R41, R9 ;  /* 0x00000029ff007223 */ /* 0x000fca0000000009 */
[----:B------:R-:W-:-:S13]  /*1c30*/  FSETP.GT.AND P0, PT, |R0|, 1.469367938527859385e-39, PT ;  /* 0x001000000000780b */ /* 0x000fda0003f04200 */
[----:B------:R-:W-:Y:S05]  /*1c40*/  @P0 BRA P1, `(.L_x_31) ;  /* 0x0000000000180947 */ /* 0x000fea0000800000 */
[----:B------:R-:W-:Y:S01]  /*1c50*/  IMAD.MOV.U32 R8, RZ, RZ, R18 ;  /* 0x000000ffff087224 */ /* 0x000fe200078e0012 */
[----:B------:R-:W-:Y:S01]  /*1c60*/  MOV R6, 0x1ca0 ;  /* 0x00001ca000067802 */ /* 0x000fe20000000f00 */
[----:B------:R-:W-:Y:S02]  /*1c70*/  IMAD.MOV.U32 R7, RZ, RZ, R19 ;  /* 0x000000ffff077224 */ /* 0x000fe400078e0013 */
[----:B------:R-:W-:-:S07]  /*1c80*/  IMAD.MOV.U32 R42, RZ, RZ, R40 ;  /* 0x000000ffff2a7224 */ /* 0x000fce00078e0028 */
[----:B------:R-:W-:Y:S05]  /*1c90*/  CALL.REL.NOINC `($__internal_1_$__cuda_sm20_div_rn_f64_full) ;  /* 0x0000003800847944 */ /* 0x000fea0003c00000 */
[----:B------:R-:W-:-:S07]  /*1ca0*/  IMAD.MOV.U32 R9, RZ, RZ, R7 ;  /* 0x000000ffff097224 */ /* 0x000fce00078e0007 */
.L_x_31:
[----:B------:R-:W-:Y:S05]  /*1cb0*/  BSYNC.RECONVERGENT B1 ;  /* 0x0000000000017941 */ /* 0x000fea0003800200 */
.L_x_30:
[-C--:B------:R-:W-:Y:S01]  /*1cc0*/  DMUL R14, R14, R8.reuse ;  /* 0x000000080e0e7228 */ /* 0x080fe20000000000 */
[----:B------:R-:W-:Y:S01]  /*1cd0*/  IMAD.MOV.U32 R6, RZ, RZ, 0x0 ;  /* 0x00000000ff067424 */ /* 0x000fe200078e00ff */
[-C--:B------:R-:W-:Y:S01]  /*1ce0*/  DMUL R16, R16, R8.reuse ;  /* 0x0000000810107228 */ /* 0x080fe20000000000 */
[----:B------:R-:W-:Y:S01]  /*1cf0*/  IMAD.MOV.U32 R7, RZ, RZ, 0x3fd80000 ;  /* 0x3fd80000ff077424 */ /* 0x000fe200078e00ff */
[----:B------:R-:W-:Y:S01]  /*1d00*/  DMUL R12, R12, R8 ;  /* 0x000000080c0c7228 */ /* 0x000fe20000000000 */
[----:B------:R-:W-:Y:S03]  /*1d10*/  BSSY.RECONVERGENT B0, `(.L_x_32) ;  /* 0x0000020000007945 */ /* 0x000fe60003800200 */
[C---:B------:R-:W-:Y:S02]  /*1d20*/  DFMA R14, R2.reuse, R24, R14 ;  /* 0x00000018020e722b */ /* 0x040fe4000000000e */
[----:B------:R-:W-:-:S02]  /*1d30*/  DFMA R16, R2, R22, R16 ;  /* 0x000000160210722b */ /* 0x000fc40000000010 */
[----:B------:R-:W-:-:S04]  /*1d40*/  DFMA R12, R2, R26, R12 ;  /* 0x0000001a020c722b */ /* 0x000fc8000000000c */
[C---:B------:R-:W-:Y:S02]  /*1d50*/  DFMA R30, R20.reuse, R30, R14 ;  /* 0x0000001e141e722b */ /* 0x040fe4000000000e */
[C---:B------:R-:W-:Y:S02]  /*1d60*/  DFMA R28, R20.reuse, R28, R16 ;  /* 0x0000001c141c722b */ /* 0x040fe40000000010 */
[----:B------:R-:W-:-:S04]  /*1d70*/  DFMA R20, R20, R32, R12 ;  /* 0x000000201414722b */ /* 0x000fc8000000000c */
[----:B------:R-:W-:-:S08]  /*1d80*/  DMUL R2, R30, R30 ;  /* 0x0000001e1e027228 */ /* 0x000fd00000000000 */
[----:B------:R-:W-:-:S08]  /*1d90*/  DFMA R2, R28, R28, R2 ;  /* 0x0000001c1c02722b */ /* 0x000fd00000000002 */
[----:B------:R-:W-:-:S06]  /*1da0*/  DFMA R38, R20, R20, R2 ;  /* 0x000000141426722b */ /* 0x000fcc0000000002 */
[----:B------:R-:W0:Y:S04]  /*1db0*/  MUFU.RSQ64H R11, R39 ;  /* 0x00000027000b7308 */ /* 0x000e280000001c00 */
[----:B------:R-:W-:-:S04]  /*1dc0*/  IADD3 R10, PT, PT, R39, -0x3500000, RZ ;  /* 0xfcb00000270a7810 */ /* 0x000fc80007ffe0ff */
[----:B------:R-:W-:Y:S02]  /*1dd0*/  ISETP.GE.U32.AND P0, PT, R10, 0x7ca00000, PT ;  /* 0x7ca000000a00780c */ /* 0x000fe40003f06070 */
        /* <DEDUP_REMOVED lines=12> */
[----:B------:R-:W-:Y:S01]  /*1ea0*/  MOV R11, R39 ;  /* 0x00000027000b7202 */ /* 0x000fe20000000f00 */
[----:B------:R-:W-:Y:S01]  /*1eb0*/  IMAD.MOV.U32 R6, RZ, RZ, R12 ;  /* 0x000000ffff067224 */ /* 0x000fe200078e000c */
[----:B------:R-:W-:Y:S01]  /*1ec0*/  MOV R0, 0x1ef0 ;  /* 0x00001ef000007802 */ /* 0x000fe20000000f00 */
[----:B------:R-:W-:-:S07]  /*1ed0*/  IMAD.MOV.U32 R7, RZ, RZ, R13 ;  /* 0x000000ffff077224 */ /* 0x000fce00078e000d */
[----:B------:R-:W-:Y:S05]  /*1ee0*/  CALL.REL.NOINC `($__internal_2_$__cuda_sm20_dsqrt_rn_f64_mediumpath_v1) ;  /* 0x0000003c00807944 */ /* 0x000fea0003c00000 */
[----:B------:R-:W-:Y:S02]  /*1ef0*/  IMAD.MOV.U32 R2, RZ, RZ, R24 ;  /* 0x000000ffff027224 */ /* 0x000fe400078e0018 */
[----:B------:R-:W-:-:S07]  /*1f00*/  IMAD.MOV.U32 R3, RZ, RZ, R25 ;  /* 0x000000ffff037224 */ /* 0x000fce00078e0019 */
.L_x_33:
[----:B------:R-:W-:Y:S05]  /*1f10*/  BSYNC.RECONVERGENT B0 ;  /* 0x0000000000007941 */ /* 0x000fea0003800200 */
.L_x_32:
        /* <DEDUP_REMOVED lines=30> */
.L_x_37:
[----:B------:R-:W-:Y:S05]  /*2100*/  BSYNC.RECONVERGENT B2 ;  /* 0x0000000000027941 */ /* 0x000fea0003800200 */
.L_x_36:
[----:B------:R-:W0:Y:S01]  /*2110*/  MUFU.RCP64H R7, R3 ;  /* 0x0000000300077308 */ /* 0x000e220000001800 */
[----:B------:R-:W-:Y:S01]  /*2120*/  IMAD.MOV.U32 R6, RZ, RZ, 0x1 ;  /* 0x00000001ff067424 */ /* 0x000fe200078e00ff */
[----:B------:R-:W-:Y:S01]  /*2130*/  FSETP.GEU.AND P1, PT, |R31|, 6.5827683646048100446e-37, PT ;  /* 0x036000001f00780b */ /* 0x000fe20003f2e200 */
[----:B------:R-:W-:Y:S01]  /*2140*/  BSSY.RECONVERGENT B2, `(.L_x_38) ;  /* 0x0000016000027945 */ /* 0x000fe20003800200 */
[----:B------:R-:W-:Y:S01]  /*2150*/  MOV R34, R8 ;  /* 0x0000000800227202 */ /* 0x000fe20000000f00 */
[----:B------:R-:W-:Y:S02]  /*2160*/  IMAD.MOV.U32 R35, RZ, RZ, R9 ;  /* 0x000000ffff237224 */ /* 0x000fe400078e0009 */
        /* <DEDUP_REMOVED lines=17> */
[----:B------:R-:W-:Y:S01]  /*2280*/  MOV R36, R8 ;  /* 0x0000000800247202 */ /* 0x000fe20000000f00 */
[----:B------:R-:W-:-:S07]  /*2290*/  IMAD.MOV.U32 R37, RZ, RZ, R7 ;  /* 0x000000ffff257224 */ /* 0x000fce00078e0007 */
.L_x_39:
[----:B------:R-:W-:Y:S05]  /*22a0*/  BSYNC.RECONVERGENT B2 ;  /* 0x0000000000027941 */ /* 0x000fea0003800200 */
.L_x_38:
        /* <DEDUP_REMOVED lines=22> */
.L_x_41:
[----:B------:R-:W-:Y:S05]  /*2410*/  BSYNC.RECONVERGENT B2 ;  /* 0x0000000000027941 */ /* 0x000fea0003800200 */
.L_x_40:
[----:B------:R-:W-:Y:S02]  /*2420*/  IMAD.MOV.U32 R38, RZ, RZ, R8 ;  /* 0x000000ffff267224 */ /* 0x000fe400078e0008 */
[----:B------:R-:W-:-:S07]  /*2430*/  IMAD.MOV.U32 R39, RZ, RZ, R9 ;  /* 0x000000ffff277224 */ /* 0x000fce00078e0009 */
.L_x_35:
[----:B------:R-:W-:Y:S05]  /*2440*/  BSYNC.RECONVERGENT B1 ;  /* 0x0000000000017941 */ /* 0x000fea0003800200 */
.L_x_34:
[----:B------:R-:W0:Y:S01]  /*2450*/  LDCU UR4, c[0x0][0x3c8] ;  /* 0x00007900ff0477ac */ /* 0x000e220008000800 */
[----:B------:R-:W-:Y:S01]  /*2460*/  IMAD.MOV.U32 R45, RZ, RZ, -0x1 ;  /* 0xffffffffff2d7424 */ /* 0x000fe200078e00ff */
[----:B------:R-:W-:Y:S01]  /*2470*/  MOV R3, 0x4415af1d ;  /* 0x4415af1d00037802 */ /* 0x000fe20000000f00 */
[----:B------:R-:W-:Y:S01]  /*2480*/  IMAD.MOV.U32 R2, RZ, RZ, 0x78b58c40 ;  /* 0x78b58c40ff027424 */ /* 0x000fe200078e00ff */
[----:B------:R-:W1:Y:S01]  /*2490*/  LDCU.64 UR8, c[0x0][0x358] ;  /* 0x00006b00ff0877ac */ /* 0x000e620008000a00 */
[----:B0-----:R-:W-:-:S09]  /*24a0*/  UISETP.GE.AND UP0, UPT, UR4, 0x1, UPT ;  /* 0x000000010400788c */ /* 0x001fd2000bf06270 */
[----:B-1----:R-:W-:Y:S05]  /*24b0*/  BRA.U !UP0, `(.L_x_42) ;  /* 0x0000001d080c7547 */ /* 0x002fea000b800000 */
[----:B------:R-:W-:Y:S01]  /*24c0*/  UISETP.NE.AND UP0, UPT, UR4, 0x1, UPT ;  /* 0x000000010400788c */ /* 0x000fe2000bf05270 */
[----:B------:R-:W-:Y:S02]  /*24d0*/  IMAD.MOV.U32 R45, RZ, RZ, -0x1 ;  /* 0xffffffffff2d7424 */ /* 0x000fe400078e00ff */
[----:B------:R-:W-:Y:S02]  /*24e0*/  IMAD.MOV.U32 R0, RZ, RZ, RZ ;  /* 0x000000ffff007224 */ /* 0x000fe400078e00ff */
[----:B------:R-:W-:Y:S02]  /*24f0*/  IMAD.MOV.U32 R2, RZ, RZ, 0x78b58c40 ;  /* 0x78b58c40ff027424 */ /* 0x000fe400078e00ff */
[----:B------:R-:W-:Y:S02]  /*2500*/  IMAD.MOV.U32 R3, RZ, RZ, 0x4415af1d ;  /* 0x4415af1dff037424 */ /* 0x000fe400078e00ff */
[----:B------:R-:W-:Y:S05]  /*2510*/  BRA.U !UP0, `(.L_x_43) ;  /* 0x0000001108a87547 */ /* 0x000fea000b800000 */
[----:B------:R-:W0:Y:S01]  /*2520*/  LDCU.64 UR4, c[0x0][0x3c0] ;  /* 0x00007800ff0477ac */ /* 0x000e220008000a00 */
[----:B------:R-:W-:Y:S02]  /*2530*/  HFMA2 R0, -RZ, RZ, 0, 0 ;  /* 0x00000000ff007431 */ /* 0x000fe400000001ff */
[----:B------:R-:W-:Y:S02]  /*2540*/  IMAD.MOV.U32 R45, RZ, RZ, -0x1 ;  /* 0xffffffffff2d7424 */ /* 0x000fe400078e00ff */
[----:B------:R-:W-:Y:S01]  /*2550*/  IMAD.MOV.U32 R2, RZ, RZ, 0x78b58c40 ;  /* 0x78b58c40ff027424 */ /* 0x000fe200078e00ff */
[----:B------:R-:W1:Y:S01]  /*2560*/  LDCU.64 UR10, c[0x0][0x390] ;  /* 0x00007200ff0a77ac */ /* 0x000e620008000a00 */
[----:B------:R-:W-:Y:S01]  /*2570*/  IMAD.MOV.U32 R3, RZ, RZ, 0x4415af1d ;  /* 0x4415af1dff037424 */ /* 0x000fe200078e00ff */
[----:B------:R-:W2:Y:S01]  /*2580*/  LDCU UR6, c[0x0][0x3c8] ;  /* 0x00007900ff0677ac */ /* 0x000ea20008000800 */
[----:B------:R-:W3:Y:S01]  /*2590*/  LDCU.128 UR12, c[0x0][0x380] ;  /* 0x00007000ff0c77ac */ /* 0x000ee20008000c00 */
[----:B0-----:R-:W-:-:S04]  /*25a0*/  UIADD3 UR4, UP0, UPT, UR4, 0x50, URZ ;  /* 0x0000005004047890 */ /* 0x001fc8000ff1e0ff */
[----:B------:R-:W-:Y:S02]  /*25b0*/  UIADD3.X UR5, UPT, UPT, URZ, UR5, URZ, UP0, !UPT ;  /* 0x00000005ff057290 */ /* 0x000fe400087fe4ff */
[----:B------:R-:W-:-:S04]  /*25c0*/  IMAD.U32 R32, RZ, RZ, UR4 ;  /* 0x00000004ff207e24 */ /* 0x000fc8000f8e00ff */
[----:B-123--:R-:W-:-:S07]  /*25d0*/  IMAD.U32 R33, RZ, RZ, UR5 ;  /* 0x00000005ff217e24 */ /* 0x00efce000f8e00ff */
.L_x_60:
[----:B------:R-:W2:Y:S04]  /*25e0*/  LDG.E.64 R26, desc[UR8][R32.64+-0x40] ;  /* 0xffffc008201a7981 */ /* 0x000ea8000c1e1b00 */
[----:B------:R-:W2:Y:S04]  /*25f0*/  LDG.E.64 R20, desc[UR8][R32.64+-0x10] ;  /* 0xfffff00820147981 */ /* 0x000ea8000c1e1b00 */
[----:B------:R-:W3:Y:S04]  /*2600*/  LDG.E.64 R46, desc[UR8][R32.64+-0x50] ;  /* 0xffffb008202e7981 */ /* 0x000ee8000c1e1b00 */
[----:B------:R-:W4:Y:S04]  /*2610*/  LDG.E.64 R28, desc[UR8][R32.64+-0x48] ;  /* 0xffffb808201c7981 */ /* 0x000f28000c1e1b00 */
[----:B------:R-:W3:Y:S04]  /*2620*/  LDG.E.64 R18, desc[UR8][R32.64+-0x20] ;  /* 0xffffe00820127981 */ /* 0x000ee8000c1e1b00 */
[----:B------:R-:W4:Y:S04]  /*2630*/  LDG.E.64 R16, desc[UR8][R32.64+-0x18] ;  /* 0xffffe80820107981 */ /* 0x000f28000c1e1b00 */
[----:B------:R-:W5:Y:S04]  /*2640*/  LDG.E.64 R22, desc[UR8][R32.64+-0x30] ;  /* 0xffffd00820167981 */ /* 0x000f68000c1e1b00 */
[----:B------:R-:W5:Y:S04]  /*2650*/  LDG.E.64 R24, desc[UR8][R32.64+-0x38] ;  /* 0xffffc80820187981 */ /* 0x000f68000c1e1b00 */
[----:B------:R-:W5:Y:S01]  /*2660*/  LDG.E.64 R14, desc[UR8][R32.64+-0x28] ;  /* 0xffffd808200e7981 */ /* 0x000f62000c1e1b00 */
[----:B------:R-:W-:Y:S01]  /*2670*/  UMOV UR4, 0xd9d7bdbb ;  /* 0xd9d7bdbb00047882 */ /* 0x000fe20000000000 */
[----:B------:R-:W-:Y:S01]  /*2680*/  UMOV UR5, 0x3ddb7cdf ;  /* 0x3ddb7cdf00057882 */ /* 0x000fe20000000000 */
[----:B------:R-:W-:Y:S01]  /*2690*/  BSSY.RECONVERGENT B1, `(.L_x_44) ;  /* 0x0000078000017945 */ /* 0x000fe20003800200 */
[----:B------:R-:W-:Y:S01]  /*26a0*/  PLOP3.LUT P0, PT, PT, PT, PT, 0x80, 0x8 ;  /* 0x000000000008781c */ /* 0x000fe20003f0f070 */
[----:B--2---:R-:W-:-:S08]  /*26b0*/  DADD R20, -R26, R20 ;  /* 0x000000001a147229 */ /* 0x004fd00000000114 */
[----:B------:R-:W-:Y:S02]  /*26c0*/  DMUL R6, R20, R34 ;  /* 0x0000002214067228 */ /* 0x000fe40000000000 */
[----:B---3--:R-:W-:Y:S02]  /*26d0*/  DADD R18, -R46, R18 ;  /* 0x000000002e127229 */ /* 0x008fe40000000112 */
[C---:B----4-:R-:W-:Y:S02]  /*26e0*/  DADD R16, -R28.reuse, R16 ;  /* 0x000000001c107229 */ /* 0x050fe40000000110 */
[----:B-----5:R-:W-:-:S04]  /*26f0*/  DADD R22, -R28, R22 ;  /* 0x000000001c167229 */ /* 0x020fc80000000116 */
[-C--:B------:R-:W-:Y:S02]  /*2700*/  DFMA R6, R18, R38.reuse, -R6 ;  /* 0x000000261206722b */ /* 0x080fe40000000806 */
[----:B------:R-:W-:Y:S02]  /*2710*/  DMUL R8, R16, R38 ;  /* 0x0000002610087228 */ /* 0x000fe40000000000 */
[----:B------:R-:W-:Y:S02]  /*2720*/  DADD R24, -R46, R24 ;  /* 0x000000002e187229 */ /* 0x000fe40000000118 */
[----:B------:R-:W-:Y:S02]  /*2730*/  DMUL R10, R18, R36 ;  /* 0x00000024120a7228 */ /* 0x000fe40000000000 */
[----:B------:R-:W-:Y:S02]  /*2740*/  DMUL R12, R22, R6 ;  /* 0x00000006160c7228 */ /* 0x000fe40000000000 */
[----:B------:R-:W-:-:S02]  /*2750*/  DFMA R8, R20, R36, -R8 ;  /* 0x000000241408722b */ /* 0x000fc40000000808 */
[----:B------:R-:W-:Y:S02]  /*2760*/  DADD R14, -R26, R14 ;  /* 0x000000001a0e7229 */ /* 0x000fe4000000010e */
[----:B------:R-:W-:-:S04]  /*2770*/  DFMA R10, R16, R34, -R10 ;  /* 0x00000022100a722b */ /* 0x000fc8000000080a */
[----:B------:R-:W-:-:S08]  /*2780*/  DFMA R12, R24, R8, R12 ;  /* 0x00000008180c722b */ /* 0x000fd0000000000c */
[----:B------:R-:W-:-:S08]  /*2790*/  DFMA R12, R14, R10, R12 ;  /* 0x0000000a0e0c722b */ /* 0x000fd0000000000c */
[----:B------:R-:W-:-:S14]  /*27a0*/  DSETP.GEU.AND P1, PT, |R12|, UR4, PT ;  /* 0x000000040c007e2a */ /* 0x000fdc000bf2e200 */
[----:B------:R-:W-:Y:S05]  /*27b0*/  @!P1 BRA `(.L_x_45) ;  /* 0x0000000400949947 */ /* 0x000fea0003800000 */
[----:B------:R-:W0:Y:S01]  /*27c0*/  MUFU.RCP64H R41, R13 ;  /* 0x0000000d00297308 */ /* 0x000e220000001800 */
[----:B------:R-:W-:Y:S01]  /*27d0*/  IMAD.MOV.U32 R40, RZ, RZ, 0x1 ;  /* 0x00000001ff287424 */ /* 0x000fe200078e00ff */
[----:B------:R-:W-:Y:S01]  /*27e0*/  DADD R28, -R28, UR14 ;  /* 0x0000000e1c1c7e29 */ /* 0x000fe20008000100 */
[----:B------:R-:W-:Y:S01]  /*27f0*/  BSSY.RECONVERGENT B2, `(.L_x_46) ;  /* 0x000001a000027945 */ /* 0x000fe20003800200 */
[----:B------:R-:W-:Y:S02]  /*2800*/  DADD R46, -R46, UR12 ;  /* 0x0000000c2e2e7e29 */ /* 0x000fe40008000100 */
[----:B------:R-:W-:-:S04]  /*2810*/  DADD R26, -R26, UR10 ;  /* 0x0000000a1a1a7e29 */ /* 0x000fc80008000100 */
[----:B------:R-:W-:Y:S02]  /*2820*/  DMUL R6, R6, R28 ;  /* 0x0000001c06067228 */ /* 0x000fe40000000000 */
[----:B0-----:R-:W-:-:S06]  /*2830*/  DFMA R42, -R12, R40, 1 ;  /* 0x3ff000000c2a742b */ /* 0x001fcc0000000128 */
[----:B------:R-:W-:Y:S02]  /*2840*/  DFMA R6, R8, R46, R6 ;  /* 0x0000002e0806722b */ /* 0x000fe40000000006 */
[----:B------:R-:W-:-:S06]  /*2850*/  DFMA R42, R42, R42, R42 ;  /* 0x0000002a2a2a722b */ /* 0x000fcc000000002a */
[----:B------:R-:W-:Y:S02]  /*2860*/  DFMA R10, R10, R26, R6 ;  /* 0x0000001a0a0a722b */ /* 0x000fe40000000006 */
[----:B------:R-:W-:-:S08]  /*2870*/  DFMA R42, R40, R42, R40 ;  /* 0x0000002a282a722b */ /* 0x000fd00000000028 */
[----:B------:R-:W-:Y:S01]  /*2880*/  FSETP.GEU.AND P2, PT, |R11|, 6.5827683646048100446e-37, PT ;  /* 0x036000000b00780b */ /* 0x000fe20003f4e200 */
[----:B------:R-:W-:-:S08]  /*2890*/  DFMA R8, -R12, R42, 1 ;  /* 0x3ff000000c08742b */ /* 0x000fd0000000012a */
[----:B------:R-:W-:-:S08]  /*28a0*/  DFMA R8, R42, R8, R42 ;  /* 0x000000082a08722b */ /* 0x000fd0000000002a */
[----:B------:R-:W-:-:S08]  /*28b0*/  DMUL R48, R10, R8 ;  /* 0x000000080a307228 */ /* 0x000fd00000000000 */
[----:B------:R-:W-:-:S08]  /*28c0*/  DFMA R6, -R12, R48, R10 ;  /* 0x000000300c06722b */ /* 0x000fd0000000010a */
        /* <DEDUP_REMOVED lines=10> */
[----:B------:R-:W-:Y:S02]  /*2970*/  IMAD.MOV.U32 R48, RZ, RZ, R8 ;  /* 0x000000ffff307224 */ /* 0x000fe400078e0008 */
[----:B------:R-:W-:-:S07]  /*2980*/  IMAD.MOV.U32 R49, RZ, RZ, R7 ;  /* 0x000000ffff317224 */ /* 0x000fce00078e0007 */
.L_x_47:
[----:B------:R-:W-:Y:S05]  /*2990*/  BSYNC.RECONVERGENT B2 ;  /* 0x0000000000027941 */ /* 0x000fea0003800200 */
.L_x_46:
[----:B------:R-:W-:-:S06]  /*29a0*/  DSETP.GT.AND P1, PT, R48, 1, PT ;  /* 0x3ff000003000742a */ /* 0x000fcc0003f24000 */
[----:B------:R-:W-:-:S14]  /*29b0*/  DSETP.LT.OR P1, PT, R48, RZ, P1 ;  /* 0x000000ff3000722a */ /* 0x000fdc0000f21400 */
[----:B------:R-:W-:Y:S05]  /*29c0*/  @P1 BRA `(.L_x_45) ;  /* 0x0000000400101947 */ /* 0x000fea0003800000 */
[----:B------:R-:W0:Y:S01]  /*29d0*/  MUFU.RCP64H R11, R13 ;  /* 0x0000000d000b7308 */ /* 0x000e220000001800 */
[----:B------:R-:W-:Y:S01]  /*29e0*/  MOV R10, 0x1 ;  /* 0x00000001000a7802 */ /* 0x000fe20000000f00 */
[----:B------:R-:W-:Y:S01]  /*29f0*/  DMUL R8, R14, R46 ;  /* 0x0000002e0e087228 */ /* 0x000fe20000000000 */
[----:B------:R-:W-:Y:S01]  /*2a00*/  BSSY.RECONVERGENT B2, `(.L_x_48) ;  /* 0x000001c000027945 */ /* 0x000fe20003800200 */
[----:B------:R-:W-:-:S06]  /*2a10*/  DMUL R6, R22, R26 ;  /* 0x0000001a16067228 */ /* 0x000fcc0000000000 */
[----:B------:R-:W-:Y:S02]  /*2a20*/  DFMA R26, R24, R26, -R8 ;  /* 0x0000001a181a722b */ /* 0x000fe40000000808 */
[-C--:B------:R-:W-:Y:S02]  /*2a30*/  DFMA R14, R14, R28.reuse, -R6 ;  /* 0x0000001c0e0e722b */ /* 0x080fe40000000806 */
[----:B------:R-:W-:Y:S02]  /*2a40*/  DMUL R24, R24, R28 ;  /* 0x0000001c18187228 */ /* 0x000fe40000000000 */
[----:B0-----:R-:W-:Y:S02]  /*2a50*/  DFMA R40, -R12, R10, 1 ;  /* 0x3ff000000c28742b */ /* 0x001fe4000000010a */
[----:B------:R-:W-:-:S04]  /*2a60*/  DMUL R6, R26, R36 ;  /* 0x000000241a067228 */ /* 0x000fc80000000000 */
[----:B------:R-:W-:Y:S02]  /*2a70*/  DFMA R22, R22, R46, -R24 ;  /* 0x0000002e1616722b */ /* 0x000fe40000000818 */
[----:B------:R-:W-:Y:S02]  /*2a80*/  DFMA R40, R40, R40, R40 ;  /* 0x000000282828722b */ /* 0x000fe40000000028 */
[----:B------:R-:W-:-:S06]  /*2a90*/  DFMA R6, R14, R34, R6 ;  /* 0x000000220e06722b */ /* 0x000fcc0000000006 */
[----:B------:R-:W-:Y:S02]  /*2aa0*/  DFMA R40, R10, R40, R10 ;  /* 0x000000280a28722b */ /* 0x000fe4000000000a */
[----:B------:R-:W-:-:S06]  /*2ab0*/  DFMA R10, R22, R38, R6 ;  /* 0x00000026160a722b */ /* 0x000fcc0000000006 */
[----:B------:R-:W-:-:S04]  /*2ac0*/  DFMA R8, -R12, R40, 1 ;  /* 0x3ff000000c08742b */ /* 0x000fc80000000128 */
[----:B------:R-:W-:-:S04]  /*2ad0*/  FSETP.GEU.AND P2, PT, |R11|, 6.5827683646048100446e-37, PT ;  /* 0x036000000b00780b */ /* 0x000fc80003f4e200 */
[----:B------:R-:W-:-:S08]  /*2ae0*/  DFMA R40, R40, R8, R40 ;  /* 0x000000082828722b */ /* 0x000fd00000000028 */
        /* <DEDUP_REMOVED lines=13> */
.L_x_49:
[----:B------:R-:W-:Y:S05]  /*2bc0*/  BSYNC.RECONVERGENT B2 ;  /* 0x0000000000027941 */ /* 0x000fea0003800200 */
.L_x_48:
[----:B------:R-:W-:-:S08]  /*2bd0*/  DADD R48, R6, R48 ;  /* 0x0000000006307229 */ /* 0x000fd00000000030 */
[----:B------:R-:W-:-:S06]  /*2be0*/  DSETP.GT.AND P1, PT, R48, 1, PT ;  /* 0x3ff000003000742a */ /* 0x000fcc0003f24000 */
[----:B------:R-:W-:-:S14]  /*2bf0*/  DSETP.LT.OR P1, PT, R6, RZ, P1 ;  /* 0x000000ff0600722a */ /* 0x000fdc0000f21400 */
[----:B------:R-:W-:Y:S05]  /*2c00*/  @P1 BRA `(.L_x_45) ;  /* 0x0000000000801947 */ /* 0x000fea0003800000 */
[----:B------:R-:W0:Y:S01]  /*2c10*/  MUFU.RCP64H R7, R13 ;  /* 0x0000000d00077308 */ /* 0x000e220000001800 */
[----:B------:R-:W-:Y:S01]  /*2c20*/  MOV R6, 0x1 ;  /* 0x0000000100067802 */ /* 0x000fe20000000f00 */
[----:B------:R-:W-:Y:S01]  /*2c30*/  DMUL R16, R16, R26 ;  /* 0x0000001a10107228 */ /* 0x000fe20000000000 */
[----:B------:R-:W-:Y:S07]  /*2c40*/  BSSY.RECONVERGENT B2, `(.L_x_50) ;  /* 0x0000016000027945 */ /* 0x000fee0003800200 */
[----:B------:R-:W-:-:S02]  /*2c50*/  DFMA R16, R18, R14, R16 ;  /* 0x0000000e1210722b */ /* 0x000fc40000000010 */
[----:B0-----:R-:W-:-:S06]  /*2c60*/  DFMA R8, -R12, R6, 1 ;  /* 0x3ff000000c08742b */ /* 0x001fcc0000000106 */
[----:B------:R-:W-:Y:S02]  /*2c70*/  DFMA R16, R20, R22, R16 ;  /* 0x000000161410722b */ /* 0x000fe40000000010 */
[----:B------:R-:W-:-:S08]  /*2c80*/  DFMA R8, R8, R8, R8 ;  /* 0x000000080808722b */ /* 0x000fd00000000008 */
[----:B------:R-:W-:Y:S01]  /*2c90*/  FSETP.GEU.AND P2, PT, |R17|, 6.5827683646048100446e-37, PT ;  /* 0x036000001100780b */ /* 0x000fe20003f4e200 */
[----:B------:R-:W-:-:S08]  /*2ca0*/  DFMA R8, R6, R8, R6 ;  /* 0x000000080608722b */ /* 0x000fd00000000006 */
        /* <DEDUP_REMOVED lines=15> */
.L_x_51:
[----:B------:R-:W-:Y:S05]  /*2da0*/  BSYNC.RECONVERGENT B2 ;  /* 0x0000000000027941 */ /* 0x000fea0003800200 */
.L_x_50:
[----:B------:R-:W-:Y:S01]  /*2db0*/  UMOV UR4, 0xa0b5ed8d ;  /* 0xa0b5ed8d00047882 */ /* 0x000fe20000000000 */
[----:B------:R-:W-:Y:S02]  /*2dc0*/  UMOV UR5, 0x3eb0c6f7 ;  /* 0x3eb0c6f700057882 */ /* 0x000fe40000000000 */
[----:B------:R-:W-:-:S14]  /*2dd0*/  DSETP.GEU.AND P1, PT, R8, UR4, PT ;  /* 0x0000000408007e2a */ /* 0x000fdc000bf2e000 */
[----:B------:R-:W-:Y:S01]  /*2de0*/  @P1 PLOP3.LUT P0, PT, PT, PT, PT, 0x8, 0x80 ;  /* 0x000000000080181c */ /* 0x000fe20003f0e170 */
[----:B------:R-:W-:Y:S01]  /*2df0*/  @P1 IMAD.MOV.U32 R31, RZ, RZ, R9 ;  /* 0x000000ffff1f1224 */ /* 0x000fe200078e0009 */
[----:B------:R-:W-:-:S11]  /*2e00*/  @P1 MOV R30, R8 ;  /* 0x00000008001e1202 */ /* 0x000fd60000000f00 */
.L_x_45:
[----:B------:R-:W-:Y:S05]  /*2e10*/  BSYNC.RECONVERGENT B1 ;  /* 0x0000000000017941 */ /* 0x000fea0003800200 */
.L_x_44:
        /* <DEDUP_REMOVED lines=11> */
[----:B------:R-:W-:Y:S01]  /*2ed0*/  DSETP.GEU.AND P2, PT, R30, R2, PT ;  /* 0x000000021e00722a */ /* 0x000fe20003f4e000 */
[----:B------:R-:W-:Y:S01]  /*2ee0*/  BSSY.RECONVERGENT B1, `(.L_x_52) ;  /* 0x000007d000017945 */ /* 0x000fe20003800200 */
[----:B------:R-:W-:-:S04]  /*2ef0*/  PLOP3.LUT P1, PT, PT, PT, PT, 0x80, 0x8 ;  /* 0x000000000008781c */ /* 0x000fc80003f2f070 */
[----:B------:R-:W-:Y:S02]  /*2f00*/  @!P0 SEL R45, R0, R45, !P2 ;  /* 0x0000002d002d8207 */ /* 0x000fe40005000000 */
[----:B------:R-:W-:Y:S02]  /*2f10*/  FSEL R43, R30, R2, !P2 ;  /* 0x000000021e2b7208 */ /* 0x000fe40005000000 */
[----:B------:R-:W-:Y:S01]  /*2f20*/  FSEL R47, R31, R3, !P2 ;  /* 0x000000031f2f7208 */ /* 0x000fe20005000000 */
[----:B------:R-:W-:Y:S01]  /*2f30*/  IMAD.MOV.U32 R48, RZ, RZ, R45 ;  /* 0x000000ffff307224 */ /* 0x000fe200078e002d */
[----:B------:R-:W-:Y:S02]  /*2f40*/  FSEL R46, R2, R43, P0 ;  /* 0x0000002b022e7208 */ /* 0x000fe40000000000 */
[----:B------:R-:W-:Y:S01]  /*2f50*/  FSEL R47, R3, R47, P0 ;  /* 0x0000002f032f7208 */ /* 0x000fe20000000000 */
        /* <DEDUP_REMOVED lines=46> */
.L_x_55:
[----:B------:R-:W-:Y:S05]  /*3240*/  BSYNC.RECONVERGENT B2 ;  /* 0x0000000000027941 */ /* 0x000fea0003800200 */
.L_x_54:
[----:B------:R-:W-:-:S06]  /*3250*/  DSETP.GT.AND P0, PT, R2, 1, PT ;  /* 0x3ff000000200742a */ /* 0x000fcc0003f04000 */
[----:B------:R-:W-:-:S14]  /*3260*/  DSETP.LT.OR P0, PT, R2, RZ, P0 ;  /* 0x000000ff0200722a */ /* 0x000fdc0000701400 */
[----:B------:R-:W-:Y:S05]  /*3270*/  @P0 BRA `(.L_x_53) ;  /* 0x00000004000c0947 */ /* 0x000fea0003800000 */
[----:B------:R-:W0:Y:S01]  /*3280*/  MUFU.RCP64H R7, R17 ;  /* 0x0000001100077308 */ /* 0x000e220000001800 */
[----:B------:R-:W-:Y:S01]  /*3290*/  IMAD.MOV.U32 R6, RZ, RZ, 0x1 ;  /* 0x00000001ff067424 */ /* 0x000fe200078e00ff */
[----:B------:R-:W-:Y:S01]  /*32a0*/  DMUL R10, R18, R12 ;  /* 0x0000000c120a7228 */ /* 0x000fe20000000000 */
[----:B------:R-:W-:Y:S01]  /*32b0*/  BSSY.RECONVERGENT B2, `(.L_x_56) ;  /* 0x000001c000027945 */ /* 0x000fe20003800200 */
[----:B------:R-:W-:-:S06]  /*32c0*/  DMUL R8, R22, R44 ;  /* 0x0000002c16087228 */ /* 0x000fcc0000000000 */
[C---:B------:R-:W-:Y:S02]  /*32d0*/  DFMA R44, R20.reuse, R44, -R10 ;  /* 0x0000002c142c722b */ /* 0x040fe4000000080a */
[-C--:B------:R-:W-:Y:S02]  /*32e0*/  DMUL R20, R20, R14.reuse ;  /* 0x0000000e14147228 */ /* 0x080fe40000000000 */
[----:B------:R-:W-:Y:S02]  /*32f0*/  DFMA R14, R18, R14, -R8 ;  /* 0x0000000e120e722b */ /* 0x000fe40000000808 */
[----:B0-----:R-:W-:Y:S02]  /*3300*/  DFMA R40, -R16, R6, 1 ;  /* 0x3ff000001028742b */ /* 0x001fe40000000106 */
[----:B------:R-:W-:Y:S02]  /*3310*/  DMUL R8, R44, R36 ;  /* 0x000000242c087228 */ /* 0x000fe40000000000 */
[----:B------:R-:W-:-:S04]  /*3320*/  DFMA R12, R22, R12, -R20 ;  /* 0x0000000c160c722b */ /* 0x000fc80000000814 */
        /* <DEDUP_REMOVED lines=20> */
.L_x_57:
[----:B------:R-:W-:Y:S05]  /*3470*/  BSYNC.RECONVERGENT B2 ;  /* 0x0000000000027941 */ /* 0x000fea0003800200 */
.L_x_56:
[----:B------:R-:W-:-:S08]  /*3480*/  DADD R2, R6, R2 ;  /* 0x0000000006027229 */ /* 0x000fd00000000002 */
[----:B------:R-:W-:-:S06]  /*3490*/  DSETP.GT.AND P0, PT, R2, 1, PT ;  /* 0x3ff000000200742a */ /* 0x000fcc0003f04000 */
[----:B------:R-:W-:-:S14]  /*34a0*/  DSETP.LT.OR P0, PT, R6, RZ, P0 ;  /* 0x000000ff0600722a */ /* 0x000fdc0000701400 */
[----:B------:R-:W-:Y:S05]  /*34b0*/  @P0 BRA `(.L_x_53) ;  /* 0x00000000007c0947 */ /* 0x000fea0003800000 */
[----:B------:R-:W0:Y:S01]  /*34c0*/  MUFU.RCP64H R3, R17 ;  /* 0x0000001100037308 */ /* 0x000e220000001800 */
[----:B------:R-:W-:Y:S01]  /*34d0*/  IMAD.MOV.U32 R2, RZ, RZ, 0x1 ;  /* 0x00000001ff027424 */ /* 0x000fe200078e00ff */
[----:B------:R-:W-:Y:S01]  /*34e0*/  DMUL R24, R24, R44 ;  /* 0x0000002c18187228 */ /* 0x000fe20000000000 */
[----:B------:R-:W-:Y:S07]  /*34f0*/  BSSY.RECONVERGENT B2, `(.L_x_58) ;  /* 0x0000015000027945 */ /* 0x000fee0003800200 */
[----:B------:R-:W-:-:S02]  /*3500*/  DFMA R24, R26, R14, R24 ;  /* 0x0000000e1a18722b */ /* 0x000fc40000000018 */
[----:B0-----:R-:W-:-:S08]  /*3510*/  DFMA R6, -R16, R2, 1 ;  /* 0x3ff000001006742b */ /* 0x001fd00000000102 */
[----:B------:R-:W-:-:S08]  /*3520*/  DFMA R6, R6, R6, R6 ;  /* 0x000000060606722b */ /* 0x000fd00000000006 */
        /* <DEDUP_REMOVED lines=14> */
[----:B------:R-:W-:-:S07]  /*3610*/  MOV R6, 0x3630 ;  /* 0x0000363000067802 */ /* 0x000fce0000000f00 */
[----:B------:R-:W-:Y:S05]  /*3620*/  CALL.REL.NOINC `($__internal_1_$__cuda_sm20_div_rn_f64_full) ;  /* 0x0000002000207944 */ /* 0x000fea0003c00000 */
[----:B------:R-:W-:-:S07]  /*3630*/  IMAD.MOV.U32 R9, RZ, RZ, R7 ;  /* 0x000000ffff097224 */ /* 0x000fce00078e0007 */
.L_x_59:
[----:B------:R-:W-:Y:S05]  /*3640*/  BSYNC.RECONVERGENT B2 ;  /* 0x0000000000027941 */ /* 0x000fea0003800200 */
.L_x_58:
[----:B------:R-:W-:Y:S01]  /*3650*/  UMOV UR4, 0xa0b5ed8d ;  /* 0xa0b5ed8d00047882 */ /* 0x000fe20000000000 */
[----:B------:R-:W-:Y:S02]  /*3660*/  UMOV UR5, 0x3eb0c6f7 ;  /* 0x3eb0c6f700057882 */ /* 0x000fe40000000000 */
[----:B------:R-:W-:-:S14]  /*3670*/  DSETP.GEU.AND P0, PT, R8, UR4, PT ;  /* 0x0000000408007e2a */ /* 0x000fdc000bf0e000 */
[----:B------:R-:W-:Y:S01]  /*3680*/  @P0 PLOP3.LUT P1, PT, PT, PT, PT, 0x8, 0x80 ;  /* 0x000000000080081c */ /* 0x000fe20003f2e170 */
[----:B------:R-:W-:Y:S02]  /*3690*/  @P0 IMAD.MOV.U32 R30, RZ, RZ, R8 ;  /* 0x000000ffff1e0224 */ /* 0x000fe400078e0008 */
[----:B------:R-:W-:-:S10]  /*36a0*/  @P0 IMAD.MOV.U32 R31, RZ, RZ, R9 ;  /* 0x000000ffff1f0224 */ /* 0x000fd400078e0009 */
.L_x_53:
[----:B------:R-:W-:Y:S05]  /*36b0*/  BSYNC.RECONVERGENT B1 ;  /* 0x0000000000017941 */ /* 0x000fea0003800200 */
.L_x_52:
[----:B------:R-:W-:Y:S01]  /*36c0*/  UMOV UR4, UR6 ;  /* 0x0000000600047c82 */ /* 0x000fe20008000000 */
[C---:B------:R-:W-:Y:S01]  /*36d0*/  VIADD R3, R0.reuse, 0x1 ;  /* 0x0000000100037836 */ /* 0x040fe20000000000 */
[----:B------:R-:W-:Y:S01]  /*36e0*/  ULOP3.LUT UR5, UR4, 0x7ffffffe, URZ, 0xc0, !UPT ;  /* 0x7ffffffe04057892 */ /* 0x000fe2000f8ec0ff */
[----:B------:R-:W-:Y:S01]  /*36f0*/  IADD3 R0, PT, PT, R0, 0x2, RZ ;  /* 0x0000000200007810 */ /* 0x000fe20007ffe0ff */
[----:B------:R-:W-:Y:S01]  /*3700*/  DSETP.GEU.AND P0, PT, R30, R46, PT ;  /* 0x0000002e1e00722a */ /* 0x000fe20003f0e000 */
[----:B------:R-:W-:-:S03]  /*3710*/  IADD3 R32, P3, PT, R32, 0xa0, RZ ;  /* 0x000000a020207810 */ /* 0x000fc60007f7e0ff */
[----:B------:R-:W-:Y:S02]  /*3720*/  ISETP.NE.AND P2, PT, R0, UR5, PT ;  /* 0x0000000500007c0c */ /* 0x000fe4000bf45270 */
[----:B------:R-:W-:Y:S01]  /*3730*/  @!P1 SEL R48, R3, R48, !P0 ;  /* 0x0000003003309207 */ /* 0x000fe20004000000 */
[----:B------:R-:W-:Y:S01]  /*3740*/  IMAD.X R33, RZ, RZ, R33, P3 ;  /* 0x000000ffff217224 */ /* 0x000fe200018e0621 */
[----:B------:R-:W-:Y:S02]  /*3750*/  @!P1 FSEL R46, R30, R46, !P0 ;  /* 0x0000002e1e2e9208 */ /* 0x000fe40004000000 */
[----:B------:R-:W-:Y:S01]  /*3760*/  @!P1 FSEL R47, R31, R47, !P0 ;  /* 0x0000002f1f2f9208 */ /* 0x000fe20004000000 */
[----:B------:R-:W-:Y:S02]  /*3770*/  IMAD.MOV.U32 R45, RZ, RZ, R48 ;  /* 0x000000ffff2d7224 */ /* 0x000fe400078e0030 */
[----:B------:R-:W-:Y:S02]  /*3780*/  IMAD.MOV.U32 R2, RZ, RZ, R46 ;  /* 0x000000ffff027224 */ /* 0x000fe400078e002e */
[----:B------:R-:W-:-:S02]  /*3790*/  IMAD.MOV.U32 R3, RZ, RZ, R47 ;  /* 0x000000ffff037224 */ /* 0x000fc400078e002f */
[----:B------:R-:W-:Y:S05]  /*37a0*/  @P2 BRA `(.L_x_60) ;  /* 0xffffffec008c2947 */ /* 0x000fea000383ffff */
[----:B------:R-:W-:-:S07]  /*37b0*/  IMAD.U32 R0, RZ, RZ, UR5 ;  /* 0x00000005ff007e24 */ /* 0x000fce000f8e00ff */
.L_x_43:
[----:B------:R-:W-:-:S04]  /*37c0*/  ULOP3.LUT UR4, UR4, 0x1, URZ, 0xc0, !UPT ;  /* 0x0000000104047892 */ /* 0x000fc8000f8ec0ff */
[----:B------:R-:W-:-:S09]  /*37d0*/  UISETP.NE.U32.AND UP0, UPT, UR4, 0x1, UPT ;  /* 0x000000010400788c */ /* 0x000fd2000bf05070 */
[----:B------:R-:W-:Y:S05]  /*37e0*/  BRA.U UP0, `(.L_x_42) ;  /* 0x0000000900407547 */ /* 0x000fea000b800000 */
[----:B------:R-:W0:Y:S02]  /*37f0*/  LDC.64 R12, c[0x0][0x3c0] ;  /* 0x0000f000ff0c7b82 */ /* 0x000e240000000a00 */
[----:B0-----:R-:W-:-:S05]  /*3800*/  IMAD.WIDE.U32 R12, R0, 0x50, R12 ;  /* 0x00000050000c7825 */ /* 0x001fca00078e000c */
        /* <DEDUP_REMOVED lines=8> */
[----:B------:R0:W5:Y:S01]  /*3890*/  LDG.E.64 R20, desc[UR8][R12.64+0x28] ;  /* 0x000028080c147981 */ /* 0x000162000c1e1b00 */
[----:B------:R-:W-:Y:S01]  /*38a0*/  UMOV UR4, 0xd9d7bdbb ;  /* 0xd9d7bdbb00047882 */ /* 0x000fe20000000000 */
[----:B------:R-:W-:Y:S01]  /*38b0*/  UMOV UR5, 0x3ddb7cdf ;  /* 0x3ddb7cdf00057882 */ /* 0x000fe20000000000 */
[----:B------:R-:W-:Y:S01]  /*38c0*/  BSSY.RECONVERGENT B1, `(.L_x_61) ;  /* 0x000007c000017945 */ /* 0x000fe20003800200 */
[----:B------:R-:W-:Y:S01]  /*38d0*/  PLOP3.LUT P0, PT, PT, PT, PT, 0x80, 0x8 ;  /* 0x000000000008781c */ /* 0x000fe20003f0f070 */
[----:B------:R-:W-:Y:S01]  /*38e0*/  IMAD.MOV.U32 R33, RZ, RZ, R31 ;  /* 0x000000ffff217224 */ /* 0x000fe200078e001f */
[----:B------:R-:W-:Y:S01]  /*38f0*/  MOV R32, R30 ;  /* 0x0000001e00207202 */ /* 0x000fe20000000f00 */
        /* <DEDUP_REMOVED lines=9> */
[----:B0-----:R-:W-:Y:S02]  /*3990*/  DMUL R12, R22, R8 ;  /* 0x00000008160c7228 */ /* 0x001fe40000000000 */
        /* <DEDUP_REMOVED lines=8> */
[----:B------:R-:W1:Y:S01]  /*3a20*/  LDCU.128 UR4, c[0x0][0x380] ;  /* 0x00007000ff0477ac */ /* 0x000e620008000c00 */
[----:B------:R-:W-:Y:S01]  /*3a30*/  IMAD.MOV.U32 R42, RZ, RZ, 0x1 ;  /* 0x00000001ff2a7424 */ /* 0x000fe200078e00ff */
[----:B------:R-:W-:Y:S01]  /*3a40*/  BSSY.RECONVERGENT B2, `(.L_x_63) ;  /* 0x000001c000027945 */ /* 0x000fe20003800200 */
[----:B------:R-:W2:Y:S04]  /*3a50*/  LDCU.64 UR10, c[0x0][0x390] ;  /* 0x00007200ff0a77ac */ /* 0x000ea80008000a00 */
[----:B0-----:R-:W-:Y:S02]  /*3a60*/  DFMA R30, -R12, R42, 1 ;  /* 0x3ff000000c1e742b */ /* 0x001fe4000000012a */
[----:B-1----:R-:W-:-:S02]  /*3a70*/  DADD R28, -R28, UR6 ;  /* 0x000000061c1c7e29 */ /* 0x002fc40008000100 */
[----:B--2---:R-:W-:-:S04]  /*3a80*/  DADD R26, -R26, UR10 ;  /* 0x0000000a1a1a7e29 */ /* 0x004fc80008000100 */
[----:B------:R-:W-:Y:S02]  /*3a90*/  DFMA R46, R30, R30, R30 ;  /* 0x0000001e1e2e722b */ /* 0x000fe4000000001e */
[----:B------:R-:W-:Y:S02]  /*3aa0*/  DADD R30, -R6, UR4 ;  /* 0x00000004061e7e29 */ /* 0x000fe40008000100 */
[----:B------:R-:W-:-:S04]  /*3ab0*/  DMUL R8, R8, R28 ;  /* 0x0000001c08087228 */ /* 0x000fc80000000000 */
[----:B------:R-:W-:-:S04]  /*3ac0*/  DFMA R46, R42, R46, R42 ;  /* 0x0000002e2a2e722b */ /* 0x000fc8000000002a */
[----:B------:R-:W-:-:S04]  /*3ad0*/  DFMA R8, R10, R30, R8 ;  /* 0x0000001e0a08722b */ /* 0x000fc80000000008 */
[----:B------:R-:W-:-:S04]  /*3ae0*/  DFMA R6, -R12, R46, 1 ;  /* 0x3ff000000c06742b */ /* 0x000fc8000000012e */
[----:B------:R-:W-:-:S04]  /*3af0*/  DFMA R40, R40, R26, R8 ;  /* 0x0000001a2828722b */ /* 0x000fc80000000008 */
[----:B------:R-:W-:-:S06]  /*3b00*/  DFMA R6, R46, R6, R46 ;  /* 0x000000062e06722b */ /* 0x000fcc000000002e */
[----:B------:R-:W-:Y:S02]  /*3b10*/  FSETP.GEU.AND P2, PT, |R41|, 6.5827683646048100446e-37, PT ;  /* 0x036000002900780b */ /* 0x000fe40003f4e200 */
        /* <DEDUP_REMOVED lines=14> */
.L_x_64:
[----:B------:R-:W-:Y:S05]  /*3c00*/  BSYNC.RECONVERGENT B2 ;  /* 0x0000000000027941 */ /* 0x000fea0003800200 */
.L_x_63:
        /* <DEDUP_REMOVED lines=34> */
.L_x_66:
[----:B------:R-:W-:Y:S05]  /*3e30*/  BSYNC.RECONVERGENT B2 ;  /* 0x0000000000027941 */ /* 0x000fea0003800200 */
.L_x_65:
        /* <DEDUP_REMOVED lines=29> */
.L_x_68:
[----:B------:R-:W-:Y:S05]  /*4010*/  BSYNC.RECONVERGENT B2 ;  /* 0x0000000000027941 */ /* 0x000fea0003800200 */
.L_x_67:
[----:B------:R-:W-:Y:S01]  /*4020*/  UMOV UR4, 0xa0b5ed8d ;  /* 0xa0b5ed8d00047882 */ /* 0x000fe20000000000 */
[----:B------:R-:W-:Y:S02]  /*4030*/  UMOV UR5, 0x3eb0c6f7 ;  /* 0x3eb0c6f700057882 */ /* 0x000fe40000000000 */
[----:B------:R-:W-:-:S14]  /*4040*/  DSETP.GEU.AND P1, PT, R8, UR4, PT ;  /* 0x0000000408007e2a */ /* 0x000fdc000bf2e000 */
[----:B------:R-:W-:Y:S01]  /*4050*/  @P1 PLOP3.LUT P0, PT, PT, PT, PT, 0x8, 0x80 ;  /* 0x000000000080181c */ /* 0x000fe20003f0e170 */
[----:B------:R-:W-:Y:S02]  /*4060*/  @P1 IMAD.MOV.U32 R32, RZ, RZ, R8 ;  /* 0x000000ffff201224 */ /* 0x000fe400078e0008 */
[----:B------:R-:W-:-:S10]  /*4070*/  @P1 IMAD.MOV.U32 R33, RZ, RZ, R9 ;  /* 0x000000ffff211224 */ /* 0x000fd400078e0009 */
.L_x_62:
[----:B------:R-:W-:Y:S05]  /*4080*/  BSYNC.RECONVERGENT B1 ;  /* 0x0000000000017941 */ /* 0x000fea0003800200 */
.L_x_61:
[----:B------:R-:W-:-:S06]  /*4090*/  DSETP.GEU.AND P1, PT, R32, R2, PT ;  /* 0x000000022000722a */ /* 0x000fcc0003f2e000 */
[----:B------:R-:W-:Y:S02]  /*40a0*/  FSEL R7, R32, R2, !P1 ;  /* 0x0000000220077208 */ /* 0x000fe40004800000 */
[----:B------:R-:W-:Y:S02]  /*40b0*/  FSEL R33, R33, R3, !P1 ;  /* 0x0000000321217208 */ /* 0x000fe40004800000 */
[----:B------:R-:W-:Y:S02]  /*40c0*/  @!P0 SEL R45, R0, R45, !P1 ;  /* 0x0000002d002d8207 */ /* 0x000fe40004800000 */
[----:B------:R-:W-:Y:S02]  /*40d0*/  FSEL R2, R2, R7, P0 ;  /* 0x0000000702027208 */ /* 0x000fe40000000000 */
[----:B------:R-:W-:-:S07]  /*40e0*/  FSEL R3, R3, R33, P0 ;  /* 0x0000002103037208 */ /* 0x000fce0000000000 */
.L_x_42:
[----:B------:R-:W-:Y:S01]  /*40f0*/  ISETP.NE.AND P0, PT, R45, -0x1, PT ;  /* 0xffffffff2d00780c */ /* 0x000fe20003f05270 */
[----:B------:R-:W-:Y:S01]  /*4100*/  BSSY.RECONVERGENT B1, `(.L_x_69) ;  /* 0x0000120000017945 */ /* 0x000fe20003800200 */
[----:B------:R-:W-:Y:S01]  /*4110*/  IMAD.MOV.U32 R0, RZ, RZ, 0x87 ;  /* 0x00000087ff007424 */ /* 0x000fe200078e00ff */
[----:B------:R-:W-:Y:S01]  /*4120*/  MOV R12, 0xce ;  /* 0x000000ce000c7802 */ /* 0x000fe20000000f00 */
[----:B------:R-:W-:Y:S01]  /*4130*/  IMAD.MOV.U32 R13, RZ, RZ, 0xeb ;  /* 0x000000ebff0d7424 */ /* 0x000fe200078e00ff */
[----:B------:R-:W-:-:S08]  /*4140*/  PRMT R14, RZ, 0x7610, R14 ;  /* 0x00007610ff0e7816 */ /* 0x000fd0000000000e */
[----:B------:R-:W-:Y:S05]  /*4150*/  @!P0 BRA `(.L_x_70) ;  /* 0x0000001000688947 */ /* 0x000fea0003800000 */
[----:B------:R-:W0:Y:S01]  /*4160*/  LDC.64 R16, c[0x0][0x3c0] ;  /* 0x0000f000ff107b82 */ /* 0x000e220000000a00 */
[----:B------:R-:W1:Y:S01]  /*4170*/  LDCU.128 UR4, c[0x0][0x380] ;  /* 0x00007000ff0477ac */ /* 0x000e620008000c00 */
[----:B------:R-:W2:Y:S01]  /*4180*/  LDCU.64 UR10, c[0x0][0x390] ;  /* 0x00007200ff0a77ac */ /* 0x000ea20008000a00 */
[----:B0-----:R-:W-:-:S05]  /*4190*/  IMAD.WIDE R16, R45, 0x50, R16 ;  /* 0x000000502d107825 */ /* 0x001fca00078e0210 */
[----:B------:R-:W3:Y:S04]  /*41a0*/  LDG.E.64 R6, desc[UR8][R16.64+0x18] ;  /* 0x0000180810067981 */ /* 0x000ee8000c1e1b00 */
[----:B------:R-:W3:Y:S04]  /*41b0*/  LDG.E.64 R12, desc[UR8][R16.64] ;  /* 0x00000008100c7981 */ /* 0x000ee8000c1e1b00 */
[----:B------:R-:W4:Y:S04]  /*41c0*/  LDG.E.64 R18, desc[UR8][R16.64+0x10] ;  /* 0x0000100810127981 */ /* 0x000f28000c1e1b00 */
[----:B------:R-:W4:Y:S04]  /*41d0*/  LDG.E.64 R24, desc[UR8][R16.64+0x40] ;  /* 0x0000400810187981 */ /* 0x000f28000c1e1b00 */
[----:B------:R-:W5:Y:S04]  /*41e0*/  LDG.E.64 R20, desc[UR8][R16.64+0x30] ;  /* 0x0000300810147981 */ /* 0x000f68000c1e1b00 */
[----:B------:R-:W5:Y:S04]  /*41f0*/  LDG.E.64 R14, desc[UR8][R16.64+0x8] ;  /* 0x00000808100e7981 */ /* 0x000f68000c1e1b00 */
[----:B------:R-:W5:Y:S04]  /*4200*/  LDG.E.64 R10, desc[UR8][R16.64+0x28] ;  /* 0x00002808100a7981 */ /* 0x000f68000c1e1b00 */
[----:B------:R-:W5:Y:S04]  /*4210*/  LDG.E.64 R22, desc[UR8][R16.64+0x38] ;  /* 0x0000380810167981 */ /* 0x000f68000c1e1b00 */
[----:B------:R-:W5:Y:S01]  /*4220*/  LDG.E.64 R8, desc[UR8][R16.64+0x20] ;  /* 0x0000200810087981 */ /* 0x000f62000c1e1b00 */
[C---:B-1----:R-:W-:Y:S01]  /*4230*/  DFMA R34, R2.reuse, R34, UR4 ;  /* 0x0000000402227e2b */ /* 0x042fe20008000022 */
[----:B------:R-:W-:Y:S01]  /*4240*/  BSSY.RECONVERGENT B0, `(.L_x_71) ;  /* 0x000002b000007945 */ /* 0x000fe20003800200 */
[----:B------:R-:W-:-:S02]  /*4250*/  DFMA R36, R2, R36, UR6 ;  /* 0x0000000602247e2b */ /* 0x000fc40008000024 */
[----:B--2---:R-:W-:Y:S02]  /*4260*/  DFMA R2, R2, R38, UR10 ;  /* 0x0000000a02027e2b */ /* 0x004fe40008000026 */
[----:B---3--:R-:W-:Y:S02]  /*4270*/  DADD R6, R6, -R12 ;  /* 0x0000000006067229 */ /* 0x008fe4000000080c */
[----:B----4-:R-:W-:Y:S02]  /*4280*/  DADD R24, -R18, R24 ;  /* 0x0000000012187229 */ /* 0x010fe40000000118 */
[----:B-----5:R-:W-:-:S06]  /*4290*/  DADD R20, -R12, R20 ;  /* 0x000000000c147229 */ /* 0x020fcc0000000114 */
[----:B------:R-:W-:Y:S02]  /*42a0*/  DMUL R12, R6, R24 ;  /* 0x00000018060c7228 */ /* 0x000fe40000000000 */
[----:B------:R-:W-:Y:S02]  /*42b0*/  DADD R10, R10, -R18 ;  /* 0x000000000a0a7229 */ /* 0x000fe40000000812 */
[----:B------:R-:W-:Y:S02]  /*42c0*/  DADD R22, -R14, R22 ;  /* 0x000000000e167229 */ /* 0x000fe40000000116 */
[----:B------:R-:W-:-:S04]  /*42d0*/  DADD R8, R8, -R14 ;  /* 0x0000000008087229 */ /* 0x000fc8000000080e */
[C---:B------:R-:W-:Y:S02]  /*42e0*/  DFMA R14, R10.reuse, R20, -R12 ;  /* 0x000000140a0e722b */ /* 0x040fe4000000080c */
[----:B------:R-:W-:Y:S02]  /*42f0*/  DMUL R26, R10, R22 ;  /* 0x000000160a1a7228 */ /* 0x000fe40000000000 */
[----:B------:R-:W-:-:S06]  /*4300*/  DMUL R12, R8, R20 ;  /* 0x00000014080c7228 */ /* 0x000fcc0000000000 */
[----:B------:R-:W-:Y:S02]  /*4310*/  DFMA R26, R8, R24, -R26 ;  /* 0x00000018081a722b */ /* 0x000fe4000000081a */
[----:B------:R-:W-:Y:S02]  /*4320*/  DMUL R8, R14, R14 ;  /* 0x0000000e0e087228 */ /* 0x000fe40000000000 */
[----:B------:R-:W-:-:S06]  /*4330*/  DFMA R12, R6, R22, -R12 ;  /* 0x00000016060c722b */ /* 0x000fcc000000080c */
[----:B------:R-:W-:-:S08]  /*4340*/  DFMA R8, R26, R26, R8 ;  /* 0x0000001a1a08722b */ /* 0x000fd00000000008 */
[----:B------:R-:W-:Y:S01]  /*4350*/  DFMA R18, R12, R12, R8 ;  /* 0x0000000c0c12722b */ /* 0x000fe20000000008 */
[----:B------:R-:W-:Y:S02]  /*4360*/  IMAD.MOV.U32 R8, RZ, RZ, 0x0 ;  /* 0x00000000ff087424 */ /* 0x000fe400078e00ff */
[----:B------:R-:W-:-:S03]  /*4370*/  IMAD.MOV.U32 R9, RZ, RZ, 0x3fd80000 ;  /* 0x3fd80000ff097424 */ /* 0x000fc600078e00ff */
        /* <DEDUP_REMOVED lines=9> */
[----:B------:R-:W-:Y:S01]  /*4410*/  IADD3 R9, PT, PT, R7, -0x100000, RZ ;  /* 0xfff0000007097810 */ /* 0x000fe20007ffe0ff */
[----:B------:R-:W-:-:S05]  /*4420*/  IMAD.MOV.U32 R8, RZ, RZ, R6 ;  /* 0x000000ffff087224 */ /* 0x000fca00078e0006 */
[----:B------:R-:W-:-:S08]  /*4430*/  DFMA R22, R20, -R20, R18 ;  /* 0x800000141416722b */ /* 0x000fd00000000012 */
[----:B------:R-:W-:Y:S01]  /*4440*/  DFMA R24, R22, R8, R20 ;  /* 0x000000081618722b */ /* 0x000fe20000000014 */
[----:B------:R-:W-:Y:S10]  /*4450*/  @!P0 BRA `(.L_x_72) ;  /* 0x0000000000248947 */ /* 0x000ff40003800000 */
[----:B------:R-:W-:Y:S01]  /*4460*/  IMAD.MOV.U32 R8, RZ, RZ, R6 ;  /* 0x000000ffff087224 */ /* 0x000fe200078e0006 */
[----:B------:R-:W-:Y:S01]  /*4470*/  MOV R24, R22 ;  /* 0x0000001600187202 */ /* 0x000fe20000000f00 */
[----:B------:R-:W-:Y:S01]  /*4480*/  IMAD.MOV.U32 R38, RZ, RZ, R18 ;  /* 0x000000ffff267224 */ /* 0x000fe200078e0012 */
[----:B------:R-:W-:Y:S01]  /*4490*/  MOV R0, 0x44f0 ;  /* 0x000044f000007802 */ /* 0x000fe20000000f00 */
[----:B------:R-:W-:Y:S02]  /*44a0*/  IMAD.MOV.U32 R11, RZ, RZ, R19 ;  /* 0x000000ffff0b7224 */ /* 0x000fe400078e0013 */
[----:B------:R-:W-:Y:S02]  /*44b0*/  IMAD.MOV.U32 R25, RZ, RZ, R23 ;  /* 0x000000ffff197224 */ /* 0x000fe400078e0017 */
[----:B------:R-:W-:Y:S02]  /*44c0*/  IMAD.MOV.U32 R6, RZ, RZ, R20 ;  /* 0x000000ffff067224 */ /* 0x000fe400078e0014 */
[----:B------:R-:W-:-:S07]  /*44d0*/  IMAD.MOV.U32 R7, RZ, RZ, R21 ;  /* 0x000000ffff077224 */ /* 0x000fce00078e0015 */
[----:B------:R-:W-:Y:S05]  /*44e0*/  CALL.REL.NOINC `($__internal_2_$__cuda_sm20_dsqrt_rn_f64_mediumpath_v1) ;  /* 0x0000001800007944 */ /* 0x000fea0003c00000 */
.L_x_72:
[----:B------:R-:W-:Y:S05]  /*44f0*/  BSYNC.RECONVERGENT B0 ;  /* 0x0000000000007941 */ /* 0x000fea0003800200 */
.L_x_71:
        /* <DEDUP_REMOVED lines=30> */
.L_x_76:
[----:B------:R-:W-:Y:S05]  /*46e0*/  BSYNC.RECONVERGENT B3 ;  /* 0x0000000000037941 */ /* 0x000fea0003800200 */
.L_x_75:
        /* <DEDUP_REMOVED lines=25> */
.L_x_78:
[----:B------:R-:W-:Y:S05]  /*4880*/  BSYNC.RECONVERGENT B3 ;  /* 0x0000000000037941 */ /* 0x000fea0003800200 */
.L_x_77:
        /* <DEDUP_REMOVED lines=22> */
.L_x_80:
[----:B------:R-:W-:Y:S05]  /*49f0*/  BSYNC.RECONVERGENT B3 ;  /* 0x0000000000037941 */ /* 0x000fea0003800200 */
.L_x_79:
[----:B------:R-:W-:Y:S01]  /*4a00*/  MOV R22, R8 ;  /* 0x0000000800167202 */ /* 0x000fe20000000f00 */
[----:B------:R-:W-:-:S07]  /*4a10*/  IMAD.MOV.U32 R23, RZ, RZ, R9 ;  /* 0x000000ffff177224 */ /* 0x000fce00078e0009 */
.L_x_74:
[----:B------:R-:W-:Y:S05]  /*4a20*/  BSYNC.RECONVERGENT B2 ;  /* 0x0000000000027941 */ /* 0x000fea0003800200 */
.L_x_73:
[----:B------:R-:W0:Y:S01]  /*4a30*/  LDCU.128 UR4, c[0x0][0x3d0] ;  /* 0x00007a00ff0477ac */ /* 0x000e220008000c00 */
[----:B------:R-:W-:Y:S01]  /*4a40*/  IMAD.MOV.U32 R8, RZ, RZ, 0x0 ;  /* 0x00000000ff087424 */ /* 0x000fe200078e00ff */
[----:B------:R-:W-:Y:S01]  /*4a50*/  BSSY.RECONVERGENT B0, `(.L_x_81) ;  /* 0x000001f000007945 */ /* 0x000fe20003800200 */
[----:B------:R-:W-:Y:S01]  /*4a60*/  IMAD.MOV.U32 R9, RZ, RZ, 0x3fd80000 ;  /* 0x3fd80000ff097424 */ /* 0x000fe200078e00ff */
[----:B------:R-:W1:Y:S01]  /*4a70*/  LDCU.64 UR10, c[0x0][0x3e0] ;  /* 0x00007c00ff0a77ac */ /* 0x000e620008000a00 */
[----:B0-----:R-:W-:Y:S02]  /*4a80*/  DADD R36, -R36, UR6 ;  /* 0x0000000624247e29 */ /* 0x001fe40008000100 */
[----:B------:R-:W-:Y:S02]  /*4a90*/  DADD R34, -R34, UR4 ;  /* 0x0000000422227e29 */ /* 0x000fe40008000100 */
[----:B-1----:R-:W-:-:S04]  /*4aa0*/  DADD R2, -R2, UR10 ;  /* 0x0000000a02027e29 */ /* 0x002fc80008000100 */
        /* <DEDUP_REMOVED lines=23> */
[----:B------:R-:W-:-:S07]  /*4c20*/  IMAD.MOV.U32 R7, RZ, RZ, R13 ;  /* 0x000000ffff077224 */ /* 0x000fce00078e000d */
[----:B------:R-:W-:Y:S05]  /*4c30*/  CALL.REL.NOINC `($__internal_2_$__cuda_sm20_dsqrt_rn_f64_mediumpath_v1) ;  /* 0x00000010002c7944 */ /* 0x000fea0003c00000 */
.L_x_82:
[----:B------:R-:W-:Y:S05]  /*4c40*/  BSYNC.RECONVERGENT B0 ;  /* 0x0000000000007941 */ /* 0x000fea0003800200 */
.L_x_81:
        /* <DEDUP_REMOVED lines=30> */
.L_x_86:
[----:B------:R-:W-:Y:S05]  /*4e30*/  BSYNC.RECONVERGENT B3 ;  /* 0x0000000000037941 */ /* 0x000fea0003800200 */
.L_x_85:
        /* <DEDUP_REMOVED lines=25> */
.L_x_88:
[----:B------:R-:W-:Y:S05]  /*4fd0*/  BSYNC.RECONVERGENT B3 ;  /* 0x0000000000037941 */ /* 0x000fea0003800200 */
.L_x_87:
        /* <DEDUP_REMOVED lines=22> */
.L_x_89:
[----:B------:R-:W-:Y:S05]  /*5140*/  BSYNC.RECONVERGENT B3 ;  /* 0x0000000000037941 */ /* 0x000fea0003800200 */
.L_x_84:
[----:B------:R-:W-:Y:S05]  /*5150*/  BSYNC.RECONVERGENT B2 ;  /* 0x0000000000027941 */ /* 0x000fea0003800200 */
.L_x_83:
[----:B------:R-:W2:Y:S01]  /*5160*/  LDG.E R16, desc[UR8][R16.64+0x48] ;  /* 0x0000480810107981 */ /* 0x000ea2000c1e1900 */
[----:B------:R-:W-:Y:S01]  /*5170*/  DMUL R12, R12, R18 ;  /* 0x000000120c0c7228 */ /* 0x000fe20000000000 */
[----:B------:R-:W-:Y:S01]  /*5180*/  UMOV UR4, 0x33333333 ;  /* 0x3333333300047882 */ /* 0x000fe20000000000 */
[----:B------:R-:W-:Y:S02]  /*5190*/  UMOV UR5, 0x3fd33333 ;  /* 0x3fd3333300057882 */ /* 0x000fe40000000000 */
[----:B------:R-:W-:Y:S02]  /*51a0*/  UMOV UR6, UR5 ;  /* 0x0000000500067c82 */ /* 0x000fe40008000000 */
[----:B------:R-:W-:Y:S02]  /*51b0*/  IMAD.U32 R2, RZ, RZ, UR6 ;  /* 0x00000006ff027e24 */ /* 0x000fe4000f8e00ff */
[----:B------:R-:W-:-:S08]  /*51c0*/  DFMA R12, R14, R20, R12 ;  /* 0x000000140e0c722b */ /* 0x000fd0000000000c */
[----:B------:R-:W-:-:S08]  /*51d0*/  DFMA R8, R8, R22, R12 ;  /* 0x000000160808722b */ /* 0x000fd0000000000c */
[----:B------:R-:W-:Y:S02]  /*51e0*/  DSETP.MAX.AND P0, P1, R8, UR4, PT ;  /* 0x0000000408007e2a */ /* 0x000fe4000b90f000 */
[----:B------:R-:W-:-:S04]  /*51f0*/  MOV R0, R9 ;  /* 0x0000000900007202 */ /* 0x000fc80000000f00 */
[----:B------:R-:W-:-:S08]  /*5200*/  FSEL R3, R0, UR6, P0 ;  /* 0x0000000600037c08 */ /* 0x000fd00008000000 */
[----:B------:R-:W-:Y:S02]  /*5210*/  @P1 LOP3.LUT R3, R2, 0x80000, RZ, 0xfc, !PT ;  /* 0x0008000002031812 */ /* 0x000fe400078efcff */
[----:B------:R-:W-:Y:S01]  /*5220*/  SEL R2, R8, UR4, P0 ;  /* 0x0000000408027c07 */ /* 0x000fe20008000000 */
[----:B--2---:R-:W0:Y:S01]  /*5230*/  I2F.F64.U8 R6, R16 ;  /* 0x0000001000067312 */ /* 0x004e220000001800 */
[----:B------:R-:W-:-:S07]  /*5240*/  PRMT R14, R16, 0x7773, RZ ;  /* 0x00007773100e7816 */ /* 0x000fce00000000ff */
[----:B------:R-:W1:Y:S01]  /*5250*/  I2F.F64.U8 R10, R16.B1 ;  /* 0x10000010000a7312 */ /* 0x000e620000001800 */
[----:B0-----:R-:W-:-:S07]  /*5260*/  DMUL R6, R2, R6 ;  /* 0x0000000602067228 */ /* 0x001fce0000000000 */
[----:B------:R-:W0:Y:S01]  /*5270*/  I2F.F64.U8 R8, R16.B2 ;  /* 0x2000001000087312 */ /* 0x000e220000001800 */
[----:B-1----:R-:W-:-:S07]  /*5280*/  DMUL R10, R2, R10 ;  /* 0x0000000a020a7228 */ /* 0x002fce0000000000 */
[----:B------:R-:W1:Y:S01]  /*5290*/  F2I.U32.F64.TRUNC R6, R6 ;  /* 0x0000000600067311 */ /* 0x000e62000030d000 */
[----:B0-----:R-:W-:-:S07]  /*52a0*/  DMUL R8, R2, R8 ;  /* 0x0000000802087228 */ /* 0x001fce0000000000 */
[----:B------:R-:W0:Y:S01]  /*52b0*/  F2I.U32.F64.TRUNC R10, R10 ;  /* 0x0000000a000a7311 */ /* 0x000e22000030d000 */
[----:B-1----:R-:W-:-:S07]  /*52c0*/  PRMT R0, R6, 0x7610, R0 ;  /* 0x0000761006007816 */ /* 0x002fce0000000000 */
[----:B------:R-:W1:Y:S01]  /*52d0*/  F2I.U32.F64.TRUNC R8, R8 ;  /* 0x0000000800087311 */ /* 0x000e62000030d000 */
[----:B0-----:R-:W-:Y:S02]  /*52e0*/  PRMT R12, R10, 0x7610, R12 ;  /* 0x000076100a0c7816 */ /* 0x001fe4000000000c */
[----:B-1----:R-:W-:-:S07]  /*52f0*/  PRMT R13, R8, 0x7610, R13 ;  /* 0x00007610080d7816 */ /* 0x002fce000000000d */
.L_x_70:
[----:B------:R-:W-:Y:S05]  /*5300*/  BSYNC.RECONVERGENT B1 ;  /* 0x0000000000017941 */ /* 0x000fea0003800200 */
.L_x_69:
[----:B------:R-:W0:Y:S01]  /*5310*/  LDCU.64 UR4, c[0x0][0x3b0] ;  /* 0x00007600ff0477ac */ /* 0x000e220008000a00 */
[----:B------:R-:W1:Y:S01]  /*5320*/  LDC.64 R2, c[0x0][0x3e8] ;  /* 0x0000fa00ff027b82 */ /* 0x000e620000000a00 */
[----:B------:R-:W-:Y:S02]  /*5330*/  LOP3.LUT R5, RZ, R5, RZ, 0x33, !PT ;  /* 0x00000005ff057212 */ /* 0x000fe400078e33ff */
[----:B------:R-:W-:Y:S02]  /*5340*/  LOP3.LUT R14, R14, 0xffff, RZ, 0xc0, !PT ;  /* 0x0000ffff0e0e7812 */ /* 0x000fe400078ec0ff */
[----:B------:R-:W-:Y:S02]  /*5350*/  LOP3.LUT R13, R13, 0xffff, RZ, 0xc0, !PT ;  /* 0x0000ffff0d0d7812 */ /* 0x000fe400078ec0ff */
[----:B------:R-:W-:Y:S02]  /*5360*/  LOP3.LUT R12, R12, 0xffff, RZ, 0xc0, !PT ;  /* 0x0000ffff0c0c7812 */ /* 0x000fe400078ec0ff */
[----:B------:R-:W-:-:S02]  /*5370*/  LOP3.LUT R7, R0, 0xffff, RZ, 0xc0, !PT ;  /* 0x0000ffff00077812 */ /* 0x000fc400078ec0ff */
[----:B------:R-:W-:Y:S02]  /*5380*/  PRMT R13, R13, 0x3340, R14 ;  /* 0x000033400d0d7816 */ /* 0x000fe4000000000e */
[----:B------:R-:W-:Y:S01]  /*5390*/  PRMT R12, R7, 0x3340, R12 ;  /* 0x00003340070c7816 */ /* 0x000fe2000000000c */
[----:B0-----:R-:W-:-:S03]  /*53a0*/  VIADD R5, R5, UR5 ;  /* 0x0000000505057c36 */ /* 0x001fc60008000000 */
[----:B------:R-:W-:Y:S01]  /*53b0*/  PRMT R13, R12, 0x5410, R13 ;  /* 0x000054100c0d7816 */ /* 0x000fe2000000000d */
[----:B------:R-:W-:-:S04]  /*53c0*/  IMAD R5, R5, UR4, R4 ;  /* 0x0000000405057c24 */ /* 0x000fc8000f8e0204 */
[----:B-1----:R-:W-:-:S05]  /*53d0*/  IMAD.WIDE R2, R5, 0x4, R2 ;  /* 0x0000000405027825 */ /* 0x002fca00078e0202 */
[----:B------:R-:W-:Y:S01]  /*53e0*/  STG.E desc[UR8][R2.64], R13 ;  /* 0x0000000d02007986 */ /* 0x000fe2000c101908 */
[----:B------:R-:W-:Y:S05]  /*53f0*/  EXIT ;  /* 0x000000000000794d */ /* 0x000fea0003800000 */
        .weak           $__internal_0_$__cuda_sm20_dblrcp_rn_slowpath_v3
        .type           $__internal_0_$__cuda_sm20_dblrcp_rn_slowpath_v3,@function
        .size           $__internal_0_$__cuda_sm20_dblrcp_rn_slowpath_v3,($__internal_1_$__cuda_sm20_div_rn_f64_full - $__internal_0_$__cuda_sm20_dblrcp_rn_slowpath_v3)
$__internal_0_$__cuda_sm20_dblrcp_rn_slowpath_v3:
[----:B------:R-:W-:Y:S01]  /*5400*/  DSETP.GTU.AND P0, PT, |R10|, +INF , PT ;  /* 0x7ff000000a00742a */ /* 0x000fe20003f0c200 */
[----:B------:R-:W-:-:S13]  /*5410*/  BSSY.RECONVERGENT B1, `(.L_x_90) ;  /* 0x0000024000017945 */ /* 0x000fda0003800200 */
[----:B------:R-:W-:Y:S05]  /*5420*/  @P0 BRA `(.L_x_91) ;  /* 0x0000000000800947 */ /* 0x000fea0003800000 */
[----:B------:R-:W-:-:S05]  /*5430*/  LOP3.LUT R6, R11, 0x7fffffff, RZ, 0xc0, !PT ;  /* 0x7fffffff0b067812 */ /* 0x000fca00078ec0ff */
[----:B------:R-:W-:-:S05]  /*5440*/  VIADD R2, R6, 0xffffffff ;  /* 0xffffffff06027836 */ /* 0x000fca0000000000 */
[----:B------:R-:W-:-:S13]  /*5450*/  ISETP.GE.U32.AND P0, PT, R2, 0x7fefffff, PT ;  /* 0x7fefffff0200780c */ /* 0x000fda0003f06070 */
[----:B------:R-:W-:Y:S01]  /*5460*/  @P0 LOP3.LUT R3, R11, 0x7ff00000, RZ, 0x3c, !PT ;  /* 0x7ff000000b030812 */ /* 0x000fe200078e3cff */
[----:B------:R-:W-:Y:S01]  /*5470*/  @P0 IMAD.MOV.U32 R2, RZ, RZ, RZ ;  /* 0x000000ffff020224 */ /* 0x000fe200078e00ff */
[----:B------:R-:W-:Y:S06]  /*5480*/  @P0 BRA `(.L_x_92) ;  /* 0x0000000000700947 */ /* 0x000fec0003800000 */
[----:B------:R-:W-:-:S13]  /*5490*/  ISETP.GE.U32.AND P0, PT, R6, 0x1000001, PT ;  /* 0x010000010600780c */ /* 0x000fda0003f06070 */
[----:B------:R-:W-:Y:S05]  /*54a0*/  @!P0 BRA `(.L_x_93) ;  /* 0x0000000000388947 */ /* 0x000fea0003800000 */
[----:B------:R-:W-:Y:S01]  /*54b0*/  VIADD R3, R11, 0xc0200000 ;  /* 0xc02000000b037836 */ /* 0x000fe20000000000 */
[----:B------:R-:W-:Y:S01]  /*54c0*/  MOV R2, R10 ;  /* 0x0000000a00027202 */ /* 0x000fe20000000f00 */
[----:B------:R-:W-:Y:S02]  /*54d0*/  IMAD.MOV.U32 R6, RZ, RZ, R9 ;  /* 0x000000ffff067224 */ /* 0x000fe400078e0009 */
[----:B------:R-:W0:Y:S04]  /*54e0*/  MUFU.RCP64H R7, R3 ;  /* 0x0000000300077308 */ /* 0x000e280000001800 */
[----:B0-----:R-:W-:-:S08]  /*54f0*/  DFMA R8, -R2, R6, 1 ;  /* 0x3ff000000208742b */ /* 0x001fd00000000106 */
[----:B------:R-:W-:-:S08]  /*5500*/  DFMA R8, R8, R8, R8 ;  /* 0x000000080808722b */ /* 0x000fd00000000008 */
[----:B------:R-:W-:-:S08]  /*5510*/  DFMA R8, R6, R8, R6 ;  /* 0x000000080608722b */ /* 0x000fd00000000006 */
[----:B------:R-:W-:-:S08]  /*5520*/  DFMA R6, -R2, R8, 1 ;  /* 0x3ff000000206742b */ /* 0x000fd00000000108 */
[----:B------:R-:W-:-:S08]  /*5530*/  DFMA R6, R8, R6, R8 ;  /* 0x000000060806722b */ /* 0x000fd00000000008 */
[----:B------:R-:W-:-:S08]  /*5540*/  DMUL R6, R6, 2.2250738585072013831e-308 ;  /* 0x0010000006067828 */ /* 0x000fd00000000000 */
[----:B------:R-:W-:-:S08]  /*5550*/  DFMA R8, -R10, R6, 1 ;  /* 0x3ff000000a08742b */ /* 0x000fd00000000106 */
[----:B------:R-:W-:-:S08]  /*5560*/  DFMA R8, R8, R8, R8 ;  /* 0x000000080808722b */ /* 0x000fd00000000008 */
[----:B------:R-:W-:Y:S01]  /*5570*/  DFMA R2, R6, R8, R6 ;  /* 0x000000080602722b */ /* 0x000fe20000000006 */
[----:B------:R-:W-:Y:S10]  /*5580*/  BRA `(.L_x_92) ;  /* 0x0000000000307947 */ /* 0x000ff40003800000 */
.L_x_93:
[----:B------:R-:W-:Y:S01]  /*5590*/  DMUL R6, R10, 8.11296384146066816958e+31 ;  /* 0x469000000a067828 */ /* 0x000fe20000000000 */
[----:B------:R-:W-:-:S05]  /*55a0*/  IMAD.MOV.U32 R2, RZ, RZ, R9 ;  /* 0x000000ffff027224 */ /* 0x000fca00078e0009 */
[----:B------:R-:W0:Y:S02]  /*55b0*/  MUFU.RCP64H R3, R7 ;  /* 0x0000000700037308 */ /* 0x000e240000001800 */
[----:B0-----:R-:W-:-:S08]  /*55c0*/  DFMA R8, -R6, R2, 1 ;  /* 0x3ff000000608742b */ /* 0x001fd00000000102 */
[----:B------:R-:W-:-:S08]  /*55d0*/  DFMA R8, R8, R8, R8 ;  /* 0x000000080808722b */ /* 0x000fd00000000008 */
[----:B------:R-:W-:-:S08]  /*55e0*/  DFMA R8, R2, R8, R2 ;  /* 0x000000080208722b */ /* 0x000fd00000000002 */
[----:B------:R-:W-:-:S08]  /*55f0*/  DFMA R2, -R6, R8, 1 ;  /* 0x3ff000000602742b */ /* 0x000fd00000000108 */
[----:B------:R-:W-:-:S08]  /*5600*/  DFMA R2, R8, R2, R8 ;  /* 0x000000020802722b */ /* 0x000fd00000000008 */
[----:B------:R-:W-:Y:S01]  /*5610*/  DMUL R2, R2, 8.11296384146066816958e+31 ;  /* 0x4690000002027828 */ /* 0x000fe20000000000 */
[----:B------:R-:W-:Y:S10]  /*5620*/  BRA `(.L_x_92) ;  /* 0x0000000000087947 */ /* 0x000ff40003800000 */
.L_x_91:
[----:B------:R-:W-:Y:S01]  /*5630*/  LOP3.LUT R3, R11, 0x80000, RZ, 0xfc, !PT ;  /* 0x000800000b037812 */ /* 0x000fe200078efcff */
[----:B------:R-:W-:-:S07]  /*5640*/  IMAD.MOV.U32 R2, RZ, RZ, R10 ;  /* 0x000000ffff027224 */ /* 0x000fce00078e000a */
.L_x_92:
[----:B------:R-:W-:Y:S05]  /*5650*/  BSYNC.RECONVERGENT B1 ;  /* 0x0000000000017941 */ /* 0x000fea0003800200 */
.L_x_90:
[----:B------:R-:W-:Y:S01]  /*5660*/  IMAD.MOV.U32 R20, RZ, RZ, R2 ;  /* 0x000000ffff147224 */ /* 0x000fe200078e0002 */
[----:B------:R-:W-:Y:S01]  /*5670*/  MOV R21, R3 ;  /* 0x0000000300157202 */ /* 0x000fe20000000f00 */
[----:B------:R-:W-:Y:S02]  /*5680*/  IMAD.MOV.U32 R2, RZ, RZ, R0 ;  /* 0x000000ffff027224 */ /* 0x000fe400078e0000 */
[----:B------:R-:W-:-:S04]  /*5690*/  IMAD.MOV.U32 R3, RZ, RZ, 0x0 ;  /* 0x00000000ff037424 */ /* 0x000fc800078e00ff */
[----:B------:R-:W-:Y:S05]  /*56a0*/  RET.REL.NODEC R2 `(_Z13render_kernel4vec3S_iidP4trigiS_P6uchar4) ;  /* 0xffffffa802547950 */ /* 0x000fea0003c3ffff */
        .weak           $__internal_1_$__cuda_sm20_div_rn_f64_full
        .type           $__internal_1_$__cuda_sm20_div_rn_f64_full,@function
        .size           $__internal_1_$__cuda_sm20_div_rn_f64_full,($__internal_2_$__cuda_sm20_dsqrt_rn_f64_mediumpath_v1 - $__internal_1_$__cuda_sm20_div_rn_f64_full)
$__internal_1_$__cuda_sm20_div_rn_f64_full:
[----:B------:R-:W-:Y:S01]  /*56b0*/  IMAD.MOV.U32 R51, RZ, RZ, R7 ;  /* 0x000000ffff337224 */ /* 0x000fe200078e0007 */
[----:B------:R-:W-:Y:S01]  /*56c0*/  FSETP.GEU.AND P2, PT, |R41|, 1.469367938527859385e-39, PT ;  /* 0x001000002900780b */ /* 0x000fe20003f4e200 */
[----:B------:R-:W-:Y:S01]  /*56d0*/  IMAD.MOV.U32 R50, RZ, RZ, R8 ;  /* 0x000000ffff327224 */ /* 0x000fe200078e0008 */
[----:B------:R-:W-:Y:S01]  /*56e0*/  MOV R40, R42 ;  /* 0x0000002a00287202 */ /* 0x000fe20000000f00 */
[----:B------:R-:W-:Y:S01]  /*56f0*/  IMAD.MOV.U32 R52, RZ, RZ, 0x1 ;  /* 0x00000001ff347424 */ /* 0x000fe200078e00ff */
[----:B------:R-:W-:Y:S01]  /*5700*/  FSETP.GEU.AND P4, PT, |R51|, 1.469367938527859385e-39, PT ;  /* 0x001000003300780b */ /* 0x000fe20003f8e200 */
[----:B------:R-:W-:Y:S01]  /*5710*/  IMAD.MOV.U32 R54, RZ, RZ, R50 ;  /* 0x000000ffff367224 */ /* 0x000fe200078e0032 */
[----:B------:R-:W-:Y:S01]  /*5720*/  LOP3.LUT R43, R41, 0x800fffff, RZ, 0xc0, !PT ;  /* 0x800fffff292b7812 */ /* 0x000fe200078ec0ff */
[----:B------:R-:W-:Y:S01]  /*5730*/  BSSY.RECONVERGENT B0, `(.L_x_94) ;  /* 0x0000056000007945 */ /* 0x000fe20003800200 */
[----:B------:R-:W-:Y:S02]  /*5740*/  LOP3.LUT R7, R51, 0x7ff00000, RZ, 0xc0, !PT ;  /* 0x7ff0000033077812 */ /* 0x000fe400078ec0ff */
[----:B------:R-:W-:-:S02]  /*5750*/  LOP3.LUT R43, R43, 0x3ff00000, RZ, 0xfc, !PT ;  /* 0x3ff000002b2b7812 */ /* 0x000fc400078efcff */
[----:B------:R-:W-:Y:S01]  /*5760*/  LOP3.LUT R10, R41, 0x7ff00000, RZ, 0xc0, !PT ;  /* 0x7ff00000290a7812 */ /* 0x000fe200078ec0ff */
[----:B------:R-:W-:-:S03]  /*5770*/  @!P2 DMUL R42, R40, 8.98846567431157953865e+307 ;  /* 0x7fe00000282aa828 */ /* 0x000fc60000000000 */
[----:B------:R-:W-:Y:S01]  /*5780*/  ISETP.GE.U32.AND P3, PT, R7, R10, PT ;  /* 0x0000000a0700720c */ /* 0x000fe20003f66070 */
[----:B------:R-:W-:Y:S01]  /*5790*/  @!P4 IMAD.MOV.U32 R56, RZ, RZ, RZ ;  /* 0x000000ffff38c224 */ /* 0x000fe200078e00ff */
[----:B------:R-:W-:Y:S01]  /*57a0*/  @!P4 LOP3.LUT R8, R41, 0x7ff00000, RZ, 0xc0, !PT ;  /* 0x7ff000002908c812 */ /* 0x000fe200078ec0ff */
[----:B------:R-:W0:Y:S03]  /*57b0*/  MUFU.RCP64H R53, R43 ;  /* 0x0000002b00357308 */ /* 0x000e260000001800 */
[----:B------:R-:W-:Y:S01]  /*57c0*/  @!P4 ISETP.GE.U32.AND P5, PT, R7, R8, PT ;  /* 0x000000080700c20c */ /* 0x000fe20003fa6070 */
[----:B------:R-:W-:Y:S01]  /*57d0*/  IMAD.MOV.U32 R8, RZ, RZ, 0x1ca00000 ;  /* 0x1ca00000ff087424 */ /* 0x000fe200078e00ff */
[----:B------:R-:W-:-:S04]  /*57e0*/  @!P2 LOP3.LUT R10, R43, 0x7ff00000, RZ, 0xc0, !PT ;  /* 0x7ff000002b0aa812 */ /* 0x000fc800078ec0ff */
[C---:B------:R-:W-:Y:S02]  /*57f0*/  @!P4 SEL R9, R8.reuse, 0x63400000, !P5 ;  /* 0x634000000809c807 */ /* 0x040fe40006800000 */
[----:B------:R-:W-:Y:S02]  /*5800*/  SEL R11, R8, 0x63400000, !P3 ;  /* 0x63400000080b7807 */ /* 0x000fe40005800000 */
[--C-:B------:R-:W-:Y:S02]  /*5810*/  @!P4 LOP3.LUT R9, R9, 0x80000000, R51.reuse, 0xf8, !PT ;  /* 0x800000000909c812 */ /* 0x100fe400078ef833 */
[----:B------:R-:W-:Y:S02]  /*5820*/  LOP3.LUT R55, R11, 0x800fffff, R51, 0xf8, !PT ;  /* 0x800fffff0b377812 */ /* 0x000fe400078ef833 */
[----:B------:R-:W-:Y:S02]  /*5830*/  @!P4 LOP3.LUT R57, R9, 0x100000, RZ, 0xfc, !PT ;  /* 0x001000000939c812 */ /* 0x000fe400078efcff */
[----:B------:R-:W-:-:S04]  /*5840*/  MOV R9, R7 ;  /* 0x0000000700097202 */ /* 0x000fc80000000f00 */
[----:B------:R-:W-:Y:S02]  /*5850*/  @!P4 DFMA R54, R54, 2, -R56 ;  /* 0x400000003636c82b */ /* 0x000fe40000000838 */
[----:B0-----:R-:W-:-:S08]  /*5860*/  DFMA R56, R52, -R42, 1 ;  /* 0x3ff000003438742b */ /* 0x001fd0000000082a */
[----:B------:R-:W-:Y:S01]  /*5870*/  DFMA R56, R56, R56, R56 ;  /* 0x000000383838722b */ /* 0x000fe20000000038 */
[----:B------:R-:W-:-:S05]  /*5880*/  @!P4 LOP3.LUT R9, R55, 0x7ff00000, RZ, 0xc0, !PT ;  /* 0x7ff000003709c812 */ /* 0x000fca00078ec0ff */
[----:B------:R-:W-:Y:S02]  /*5890*/  VIADD R11, R9, 0xffffffff ;  /* 0xffffffff090b7836 */ /* 0x000fe40000000000 */
[----:B------:R-:W-:-:S03]  /*58a0*/  DFMA R52, R52, R56, R52 ;  /* 0x000000383434722b */ /* 0x000fc60000000034 */
[----:B------:R-:W-:Y:S01]  /*58b0*/  ISETP.GT.U32.AND P2, PT, R11, 0x7feffffe, PT ;  /* 0x7feffffe0b00780c */ /* 0x000fe20003f44070 */
[----:B------:R-:W-:-:S04]  /*58c0*/  VIADD R11, R10, 0xffffffff ;  /* 0xffffffff0a0b7836 */ /* 0x000fc80000000000 */
[----:B------:R-:W-:Y:S01]  /*58d0*/  DFMA R58, R52, -R42, 1 ;  /* 0x3ff00000343a742b */ /* 0x000fe2000000082a */
[----:B------:R-:W-:-:S07]  /*58e0*/  ISETP.GT.U32.OR P2, PT, R11, 0x7feffffe, P2 ;  /* 0x7feffffe0b00780c */ /* 0x000fce0001744470 */
[----:B------:R-:W-:-:S08]  /*58f0*/  DFMA R58, R52, R58, R52 ;  /* 0x0000003a343a722b */ /* 0x000fd00000000034 */
[----:B------:R-:W-:-:S08]  /*5900*/  DMUL R56, R58, R54 ;  /* 0x000000363a387228 */ /* 0x000fd00000000000 */
[----:B------:R-:W-:-:S08]  /*5910*/  DFMA R52, R56, -R42, R54 ;  /* 0x8000002a3834722b */ /* 0x000fd00000000036 */
[----:B------:R-:W-:Y:S01]  /*5920*/  DFMA R52, R58, R52, R56 ;  /* 0x000000343a34722b */ /* 0x000fe20000000038 */
[----:B------:R-:W-:Y:S10]  /*5930*/  @P2 BRA `(.L_x_95) ;  /* 0x0000000000742947 */ /* 0x000ff40003800000 */
[----:B------:R-:W-:-:S04]  /*5940*/  LOP3.LUT R10, R41, 0x7ff00000, RZ, 0xc0, !PT ;  /* 0x7ff00000290a7812 */ /* 0x000fc800078ec0ff */
[CC--:B------:R-:W-:Y:S02]  /*5950*/  ISETP.GE.U32.AND P2, PT, R7.reuse, R10.reuse, PT ;  /* 0x0000000a0700720c */ /* 0x0c0fe40003f46070 */
[----:B------:R-:W-:Y:S02]  /*5960*/  VIADDMNMX R7, R7, -R10, 0xb9600000, !PT ;  /* 0xb960000007077446 */ /* 0x000fe4000780090a */
[----:B------:R-:W-:Y:S02]  /*5970*/  SEL R8, R8, 0x63400000, !P2 ;  /* 0x6340000008087807 */ /* 0x000fe40005000000 */
[----:B------:R-:W-:-:S05]  /*5980*/  VIMNMX R7, PT, PT, R7, 0x46a00000, PT ;  /* 0x46a0000007077848 */ /* 0x000fca0003fe0100 */
[----:B------:R-:W-:Y:S01]  /*5990*/  IMAD.IADD R7, R7, 0x1, -R8 ;  /* 0x0000000107077824 */ /* 0x000fe200078e0a08 */
[----:B------:R-:W-:-:S03]  /*59a0*/  MOV R8, RZ ;  /* 0x000000ff00087202 */ /* 0x000fc60000000f00 */
[----:B------:R-:W-:-:S06]  /*59b0*/  VIADD R9, R7, 0x7fe00000 ;  /* 0x7fe0000007097836 */ /* 0x000fcc0000000000 */
[----:B------:R-:W-:-:S10]  /*59c0*/  DMUL R56, R52, R8 ;  /* 0x0000000834387228 */ /* 0x000fd40000000000 */
[----:B------:R-:W-:-:S13]  /*59d0*/  FSETP.GTU.AND P2, PT, |R57|, 1.469367938527859385e-39, PT ;  /* 0x001000003900780b */ /* 0x000fda0003f4c200 */
[----:B------:R-:W-:Y:S05]  /*59e0*/  @P2 BRA `(.L_x_96) ;  /* 0x0000000000a82947 */ /* 0x000fea0003800000 */
[----:B------:R-:W-:Y:S01]  /*59f0*/  DFMA R42, R52, -R42, R54 ;  /* 0x8000002a342a722b */ /* 0x000fe20000000036 */
[----:B------:R-:W-:-:S09]  /*5a00*/  IMAD.MOV.U32 R8, RZ, RZ, RZ ;  /* 0x000000ffff087224 */ /* 0x000fd200078e00ff */
[C---:B------:R-:W-:Y:S02]  /*5a10*/  FSETP.NEU.AND P2, PT, R43.reuse, RZ, PT ;  /* 0x000000ff2b00720b */ /* 0x040fe40003f4d000 */
[----:B------:R-:W-:-:S04]  /*5a20*/  LOP3.LUT R40, R43, 0x80000000, R41, 0x48, !PT ;  /* 0x800000002b287812 */ /* 0x000fc800078e4829 */
[----:B------:R-:W-:-:S07]  /*5a30*/  LOP3.LUT R9, R40, R9, RZ, 0xfc, !PT ;  /* 0x0000000928097212 */ /* 0x000fce00078efcff */
[----:B------:R-:W-:Y:S05]  /*5a40*/  @!P2 BRA `(.L_x_96) ;  /* 0x000000000090a947 */ /* 0x000fea0003800000 */
[----:B------:R-:W-:Y:S01]  /*5a50*/  IMAD.MOV R11, RZ, RZ, -R7 ;  /* 0x000000ffff0b7224 */ /* 0x000fe200078e0a07 */
[----:B------:R-:W-:Y:S01]  /*5a60*/  DMUL.RP R8, R52, R8 ;  /* 0x0000000834087228 */ /* 0x000fe20000008000 */
[----:B------:R-:W-:Y:S01]  /*5a70*/  IMAD.MOV.U32 R10, RZ, RZ, RZ ;  /* 0x000000ffff0a7224 */ /* 0x000fe200078e00ff */
[----:B------:R-:W-:-:S05]  /*5a80*/  IADD3 R7, PT, PT, -R7, -0x43300000, RZ ;  /* 0xbcd0000007077810 */ /* 0x000fca0007ffe1ff */
[----:B------:R-:W-:-:S03]  /*5a90*/  DFMA R10, R56, -R10, R52 ;  /* 0x8000000a380a722b */ /* 0x000fc60000000034 */
[----:B------:R-:W-:-:S07]  /*5aa0*/  LOP3.LUT R40, R9, R40, RZ, 0x3c, !PT ;  /* 0x0000002809287212 */ /* 0x000fce00078e3cff */
[----:B------:R-:W-:-:S04]  /*5ab0*/  FSETP.NEU.AND P2, PT, |R11|, R7, PT ;  /* 0x000000070b00720b */ /* 0x000fc80003f4d200 */
[----:B------:R-:W-:Y:S02]  /*5ac0*/  FSEL R8, R8, R56, !P2 ;  /* 0x0000003808087208 */ /* 0x000fe40005000000 */
[----:B------:R-:W-:-:S03]  /*5ad0*/  FSEL R9, R40, R57, !P2 ;  /* 0x0000003928097208 */ /* 0x000fc60005000000 */
[----:B------:R-:W-:Y:S01]  /*5ae0*/  IMAD.MOV.U32 R56, RZ, RZ, R8 ;  /* 0x000000ffff387224 */ /* 0x000fe200078e0008 */
[----:B------:R-:W-:Y:S01]  /*5af0*/  MOV R57, R9 ;  /* 0x0000000900397202 */ /* 0x000fe20000000f00 */
[----:B------:R-:W-:Y:S06]  /*5b00*/  BRA `(.L_x_96) ;  /* 0x0000000000607947 */ /* 0x000fec0003800000 */
.L_x_95:
[----:B------:R-:W-:-:S14]  /*5b10*/  DSETP.NAN.AND P2, PT, R50, R50, PT ;  /* 0x000000323200722a */ /* 0x000fdc0003f48000 */
[----:B------:R-:W-:Y:S05]  /*5b20*/  @P2 BRA `(.L_x_97) ;  /* 0x00000000004c2947 */ /* 0x000fea0003800000 */
[----:B------:R-:W-:-:S14]  /*5b30*/  DSETP.NAN.AND P2, PT, R40, R40, PT ;  /* 0x000000282800722a */ /* 0x000fdc0003f48000 */
[----:B------:R-:W-:Y:S05]  /*5b40*/  @P2 BRA `(.L_x_98) ;  /* 0x0000000000342947 */ /* 0x000fea0003800000 */
[----:B------:R-:W-:Y:S01]  /*5b50*/  ISETP.NE.AND P2, PT, R9, R10, PT ;  /* 0x0000000a0900720c */ /* 0x000fe20003f45270 */
[----:B------:R-:W-:Y:S02]  /*5b60*/  IMAD.MOV.U32 R56, RZ, RZ, 0x0 ;  /* 0x00000000ff387424 */ /* 0x000fe400078e00ff */
[----:B------:R-:W-:-:S10]  /*5b70*/  IMAD.MOV.U32 R57, RZ, RZ, -0x80000 ;  /* 0xfff80000ff397424 */ /* 0x000fd400078e00ff */
[----:B------:R-:W-:Y:S05]  /*5b80*/  @!P2 BRA `(.L_x_96) ;  /* 0x000000000040a947 */ /* 0x000fea0003800000 */
[----:B------:R-:W-:Y:S02]  /*5b90*/  ISETP.NE.AND P2, PT, R9, 0x7ff00000, PT ;  /* 0x7ff000000900780c */ /* 0x000fe40003f45270 */
[----:B------:R-:W-:Y:S02]  /*5ba0*/  LOP3.LUT R41, R51, 0x80000000, R41, 0x48, !PT ;  /* 0x8000000033297812 */ /* 0x000fe400078e4829 */
[----:B------:R-:W-:-:S13]  /*5bb0*/  ISETP.EQ.OR P2, PT, R10, RZ, !P2 ;  /* 0x000000ff0a00720c */ /* 0x000fda0005742670 */
[----:B------:R-:W-:Y:S01]  /*5bc0*/  @P2 LOP3.LUT R7, R41, 0x7ff00000, RZ, 0xfc, !PT ;  /* 0x7ff0000029072812 */ /* 0x000fe200078efcff */
[----:B------:R-:W-:Y:S01]  /*5bd0*/  @!P2 IMAD.MOV.U32 R56, RZ, RZ, RZ ;  /* 0x000000ffff38a224 */ /* 0x000fe200078e00ff */
[----:B------:R-:W-:Y:S01]  /*5be0*/  @P2 MOV R56, RZ ;  /* 0x000000ff00382202 */ /* 0x000fe20000000f00 */
[----:B------:R-:W-:Y:S02]  /*5bf0*/  @!P2 IMAD.MOV.U32 R57, RZ, RZ, R41 ;  /* 0x000000ffff39a224 */ /* 0x000fe400078e0029 */
[----:B------:R-:W-:Y:S01]  /*5c00*/  @P2 IMAD.MOV.U32 R57, RZ, RZ, R7 ;  /* 0x000000ffff392224 */ /* 0x000fe200078e0007 */
[----:B------:R-:W-:Y:S06]  /*5c10*/  BRA `(.L_x_96) ;  /* 0x00000000001c7947 */ /* 0x000fec0003800000 */
.L_x_98:
[----:B------:R-:W-:Y:S01]  /*5c20*/  LOP3.LUT R7, R41, 0x80000, RZ, 0xfc, !PT ;  /* 0x0008000029077812 */ /* 0x000fe200078efcff */
[----:B------:R-:W-:-:S04]  /*5c30*/  IMAD.MOV.U32 R56, RZ, RZ, R40 ;  /* 0x000000ffff387224 */ /* 0x000fc800078e0028 */
[----:B------:R-:W-:Y:S01]  /*5c40*/  IMAD.MOV.U32 R57, RZ, RZ, R7 ;  /* 0x000000ffff397224 */ /* 0x000fe200078e0007 */
[----:B------:R-:W-:Y:S06]  /*5c50*/  BRA `(.L_x_96) ;  /* 0x00000000000c7947 */ /* 0x000fec0003800000 */
.L_x_97:
[----:B------:R-:W-:Y:S01]  /*5c60*/  LOP3.LUT R7, R51, 0x80000, RZ, 0xfc, !PT ;  /* 0x0008000033077812 */ /* 0x000fe200078efcff */
[----:B------:R-:W-:-:S03]  /*5c70*/  IMAD.MOV.U32 R56, RZ, RZ, R50 ;  /* 0x000000ffff387224 */ /* 0x000fc600078e0032 */
[----:B------:R-:W-:-:S07]  /*5c80*/  MOV R57, R7 ;  /* 0x0000000700397202 */ /* 0x000fce0000000f00 */
.L_x_96:
[----:B------:R-:W-:Y:S05]  /*5c90*/  BSYNC.RECONVERGENT B0 ;  /* 0x0000000000007941 */ /* 0x000fea0003800200 */
.L_x_94:
[----:B------:R-:W-:Y:S02]  /*5ca0*/  IMAD.MOV.U32 R10, RZ, RZ, R6 ;  /* 0x000000ffff0a7224 */ /* 0x000fe400078e0006 */
[----:B------:R-:W-:Y:S02]  /*5cb0*/  IMAD.MOV.U32 R11, RZ, RZ, 0x0 ;  /* 0x00000000ff0b7424 */ /* 0x000fe400078e00ff */
[----:B------:R-:W-:Y:S02]  /*5cc0*/  IMAD.MOV.U32 R8, RZ, RZ, R56 ;  /* 0x000000ffff087224 */ /* 0x000fe400078e0038 */
[----:B------:R-:W-:Y:S01]  /*5cd0*/  IMAD.MOV.U32 R7, RZ, RZ, R57 ;  /* 0x000000ffff077224 */ /* 0x000fe200078e0039 */
[----:B------:R-:W-:Y:S06]  /*5ce0*/  RET.REL.NODEC R10 `(_Z13render_kernel4vec3S_iidP4trigiS_P6uchar4) ;  /* 0xffffffa00ac47950 */ /* 0x000fec0003c3ffff */
        .weak           $__internal_2_$__cuda_sm20_dsqrt_rn_f64_mediumpath_v1
        .type           $__internal_2_$__cuda_sm20_dsqrt_rn_f64_mediumpath_v1,@function
        .size           $__internal_2_$__cuda_sm20_dsqrt_rn_f64_mediumpath_v1,($_Z13render_kernel4vec3S_iidP4trigiS_P6uchar4$__internal_trig_reduction_slowpathd - $__internal_2_$__cuda_sm20_dsqrt_rn_f64_mediumpath_v1)
$__internal_2_$__cuda_sm20_dsqrt_rn_f64_mediumpath_v1:
[----:B------:R-:W-:Y:S01]  /*5cf0*/  ISETP.GE.U32.AND P0, PT, R10, -0x3400000, PT ;  /* 0xfcc000000a00780c */ /* 0x000fe20003f06070 */
[----:B------:R-:W-:Y:S01]  /*5d00*/  BSSY.RECONVERGENT B2, `(.L_x_99) ;  /* 0x0000024000027945 */ /* 0x000fe20003800200 */
[----:B------:R-:W-:-:S11]  /*5d10*/  MOV R10, R38 ;  /* 0x00000026000a7202 */ /* 0x000fd60000000f00 */
[----:B------:R-:W-:Y:S05]  /*5d20*/  @!P0 BRA `(.L_x_100) ;  /* 0x0000000000208947 */ /* 0x000fea0003800000 */
[----:B------:R-:W-:-:S10]  /*5d30*/  DFMA.RM R8, R24, R8, R6 ;  /* 0x000000081808722b */ /* 0x000fd40000004006 */
[----:B------:R-:W-:-:S05]  /*5d40*/  IADD3 R6, P0, PT, R8, 0x1, RZ ;  /* 0x0000000108067810 */ /* 0x000fca0007f1e0ff */
[----:B------:R-:W-:-:S06]  /*5d50*/  IMAD.X R7, RZ, RZ, R9, P0 ;  /* 0x000000ffff077224 */ /* 0x000fcc00000e0609 */
[----:B------:R-:W-:-:S08]  /*5d60*/  DFMA.RP R10, -R8, R6, R10 ;  /* 0x00000006080a722b */ /* 0x000fd0000000810a */
[----:B------:R-:W-:-:S06]  /*5d70*/  DSETP.GT.AND P0, PT, R10, RZ, PT ;  /* 0x000000ff0a00722a */ /* 0x000fcc0003f04000 */
[----:B------:R-:W-:Y:S02]  /*5d80*/  FSEL R6, R6, R8, P0 ;  /* 0x0000000806067208 */ /* 0x000fe40000000000 */
[----:B------:R-:W-:Y:S01]  /*5d90*/  FSEL R7, R7, R9, P0 ;  /* 0x0000000907077208 */ /* 0x000fe20000000000 */
[----:B------:R-:W-:Y:S06]  /*5da0*/  BRA `(.L_x_101) ;  /* 0x0000000000647947 */ /* 0x000fec0003800000 */
.L_x_100:
[----:B------:R-:W-:-:S14]  /*5db0*/  DSETP.NE.AND P0, PT, R10, RZ, PT ;  /* 0x000000ff0a00722a */ /* 0x000fdc0003f05000 */
[----:B------:R-:W-:Y:S05]  /*5dc0*/  @!P0 BRA `(.L_x_102) ;  /* 0x0000000000588947 */ /* 0x000fea0003800000 */
[----:B------:R-:W-:-:S13]  /*5dd0*/  ISETP.GE.AND P0, PT, R11, RZ, PT ;  /* 0x000000ff0b00720c */ /* 0x000fda0003f06270 */
[----:B------:R-:W-:Y:S02]  /*5de0*/  @!P0 IMAD.MOV.U32 R6, RZ, RZ, 0x0 ;  /* 0x00000000ff068424 */ /* 0x000fe400078e00ff */
[----:B------:R-:W-:Y:S01]  /*5df0*/  @!P0 IMAD.MOV.U32 R7, RZ, RZ, -0x80000 ;  /* 0xfff80000ff078424 */ /* 0x000fe200078e00ff */
[----:B------:R-:W-:Y:S06]  /*5e00*/  @!P0 BRA `(.L_x_101) ;  /* 0x00000000004c8947 */ /* 0x000fec0003800000 */
[----:B------:R-:W-:-:S13]  /*5e10*/  ISETP.GT.AND P0, PT, R11, 0x7fefffff, PT ;  /* 0x7fefffff0b00780c */ /* 0x000fda0003f04270 */
[----:B------:R-:W-:Y:S05]  /*5e20*/  @P0 BRA `(.L_x_102) ;  /* 0x0000000000400947 */ /* 0x000fea0003800000 */
[----:B------:R-:W-:Y:S01]  /*5e30*/  DMUL R10, R10, 8.11296384146066816958e+31 ;  /* 0x469000000a0a7828 */ /* 0x000fe20000000000 */
[----:B------:R-:W-:Y:S01]  /*5e40*/  IMAD.MOV.U32 R8, RZ, RZ, RZ ;  /* 0x000000ffff087224 */ /* 0x000fe200078e00ff */
[----:B------:R-:W-:Y:S01]  /*5e50*/  MOV R24, 0x0 ;  /* 0x0000000000187802 */ /* 0x000fe20000000f00 */
[----:B------:R-:W-:-:S03]  /*5e60*/  IMAD.MOV.U32 R25, RZ, RZ, 0x3fd80000 ;  /* 0x3fd80000ff197424 */ /* 0x000fc600078e00ff */
[----:B------:R-:W0:Y:S02]  /*5e70*/  MUFU.RSQ64H R9, R11 ;  /* 0x0000000b00097308 */ /* 0x000e240000001c00 */
[----:B0-----:R-:W-:-:S08]  /*5e80*/  DMUL R6, R8, R8 ;  /* 0x0000000808067228 */ /* 0x001fd00000000000 */
[----:B------:R-:W-:-:S08]  /*5e90*/  DFMA R6, R10, -R6, 1 ;  /* 0x3ff000000a06742b */ /* 0x000fd00000000806 */
[----:B------:R-:W-:Y:S02]  /*5ea0*/  DFMA R24, R6, R24, 0.5 ;  /* 0x3fe000000618742b */ /* 0x000fe40000000018 */
[----:B------:R-:W-:-:S08]  /*5eb0*/  DMUL R6, R8, R6 ;  /* 0x0000000608067228 */ /* 0x000fd00000000000 */
[----:B------:R-:W-:-:S08]  /*5ec0*/  DFMA R24, R24, R6, R8 ;  /* 0x000000061818722b */ /* 0x000fd00000000008 */
[----:B------:R-:W-:Y:S02]  /*5ed0*/  DMUL R6, R10, R24 ;  /* 0x000000180a067228 */ /* 0x000fe40000000000 */
[----:B------:R-:W-:-:S06]  /*5ee0*/  VIADD R25, R25, 0xfff00000 ;  /* 0xfff0000019197836 */ /* 0x000fcc0000000000 */
[----:B------:R-:W-:-:S08]  /*5ef0*/  DFMA R8, R6, -R6, R10 ;  /* 0x800000060608722b */ /* 0x000fd0000000000a */
[----:B------:R-:W-:-:S10]  /*5f00*/  DFMA R6, R24, R8, R6 ;  /* 0x000000081806722b */ /* 0x000fd40000000006 */
[----:B------:R-:W-:Y:S01]  /*5f10*/  VIADD R7, R7, 0xfcb00000 ;  /* 0xfcb0000007077836 */ /* 0x000fe20000000000 */
[----:B------:R-:W-:Y:S06]  /*5f20*/  BRA `(.L_x_101) ;  /* 0x0000000000047947 */ /* 0x000fec0003800000 */
.L_x_102:
[----:B------:R-:W-:-:S11]  /*5f30*/  DADD R6, R10, R10 ;  /* 0x000000000a067229 */ /* 0x000fd6000000000a */
.L_x_101:
[----:B------:R-:W-:Y:S05]  /*5f40*/  BSYNC.RECONVERGENT B2 ;  /* 0x0000000000027941 */ /* 0x000fea0003800200 */
.L_x_99:
[----:B------:R-:W-:Y:S01]  /*5f50*/  IMAD.MOV.U32 R24, RZ, RZ, R6 ;  /* 0x000000ffff187224 */ /* 0x000fe200078e0006 */
[----:B------:R-:W-:Y:S01]  /*5f60*/  MOV R25, R7 ;  /* 0x0000000700197202 */ /* 0x000fe20000000f00 */
[----:B------:R-:W-:Y:S02]  /*5f70*/  IMAD.MOV.U32 R6, RZ, RZ, R0 ;  /* 0x000000ffff067224 */ /* 0x000fe400078e0000 */
[----:B------:R-:W-:-:S04]  /*5f80*/  IMAD.MOV.U32 R7, RZ, RZ, 0x0 ;  /* 0x00000000ff077424 */ /* 0x000fc800078e00ff */
[----:B------:R-:W-:Y:S05]  /*5f90*/  RET.REL.NODEC R6 `(_Z13render_kernel4vec3S_iidP4trigiS_P6uchar4) ;  /* 0xffffffa006187950 */ /* 0x000fea0003c3ffff */
        .type           $_Z13render_kernel4vec3S_iidP4trigiS_P6uchar4$__internal_trig_reduction_slowpathd,@function
        .size           $_Z13render_kernel4vec3S_iidP4trigiS_P6uchar4$__internal_trig_reduction_slowpathd,(.L_x_114 - $_Z13render_kernel4vec3S_iidP4trigiS_P6uchar4$__internal_trig_reduction_slowpathd)
$_Z13render_kernel4vec3S_iidP4trigiS_P6uchar4$__internal_trig_reduction_slowpathd:
[--C-:B------:R-:W-:Y:S01]  /*5fa0*/  SHF.R.U32.HI R13, RZ, 0x14, R12.reuse ;  /* 0x00000014ff0d7819 */ /* 0x100fe2000001160c */
[----:B------:R-:W-:Y:S02]  /*5fb0*/  IMAD.MOV.U32 R7, RZ, RZ, R12 ;  /* 0x000000ffff077224 */ /* 0x000fe400078e000c */
[----:B------:R-:W-:Y:S01]  /*5fc0*/  IMAD.MOV.U32 R0, RZ, RZ, RZ ;  /* 0x000000ffff007224 */ /* 0x000fe200078e00ff */
[----:B------:R-:W-:-:S04]  /*5fd0*/  LOP3.LUT R2, R13, 0x7ff, RZ, 0xc0, !PT ;  /* 0x000007ff0d027812 */ /* 0x000fc800078ec0ff */
[----:B------:R-:W-:-:S13]  /*5fe0*/  ISETP.NE.AND P0, PT, R2, 0x7ff, PT ;  /* 0x000007ff0200780c */ /* 0x000fda0003f05270 */
[----:B------:R-:W-:Y:S05]  /*5ff0*/  @!P0 BRA `(.L_x_103) ;  /* 0x0000000800448947 */ /* 0x000fea0003800000 */
[----:B------:R-:W-:Y:S01]  /*6000*/  IADD3 R0, PT, PT, R2, -0x400, RZ ;  /* 0xfffffc0002007810 */ /* 0x000fe20007ffe0ff */
[----:B------:R-:W-:Y:S01]  /*6010*/  BSSY.RECONVERGENT B2, `(.L_x_104) ;  /* 0x000002e000027945 */ /* 0x000fe20003800200 */
[----:B------:R-:W-:Y:S02]  /*6020*/  CS2R R18, SRZ ;  /* 0x0000000000127805 */ /* 0x000fe4000001ff00 */
[----:B------:R-:W-:Y:S02]  /*6030*/  SHF.R.U32.HI R17, RZ, 0x6, R0 ;  /* 0x00000006ff117819 */ /* 0x000fe40000011600 */
[----:B------:R-:W-:Y:S02]  /*6040*/  ISETP.GE.U32.AND P0, PT, R0, 0x80, PT ;  /* 0x000000800000780c */ /* 0x000fe40003f06070 */
[C---:B------:R-:W-:Y:S02]  /*6050*/  IADD3 R0, PT, PT, -R17.reuse, 0x13, RZ ;  /* 0x0000001311007810 */ /* 0x040fe40007ffe1ff */
[----:B------:R-:W-:-:S02]  /*6060*/  IADD3 R2, PT, PT, -R17, 0xf, RZ ;  /* 0x0000000f11027810 */ /* 0x000fc40007ffe1ff */
[----:B------:R-:W-:-:S04]  /*6070*/  SEL R14, R0, 0x12, P0 ;  /* 0x00000012000e7807 */ /* 0x000fc80000000000 */
[----:B------:R-:W-:-:S13]  /*6080*/  ISETP.GE.AND P0, PT, R2, R14, PT ;  /* 0x0000000e0200720c */ /* 0x000fda0003f06270 */
[----:B------:R-:W-:Y:S05]  /*6090*/  @P0 BRA `(.L_x_105) ;  /* 0x0000000000940947 */ /* 0x000fea0003800000 */
[----:B------:R-:W0:Y:S01]  /*60a0*/  LDC.64 R20, c[0x0][0x358] ;  /* 0x0000d600ff147b82 */ /* 0x000e220000000a00 */
[C---:B------:R-:W-:Y:S01]  /*60b0*/  SHF.L.U64.HI R3, R8.reuse, 0xb, R7 ;  /* 0x0000000b08037819 */ /* 0x040fe20000010207 */
[----:B------:R-:W-:Y:S01]  /*60c0*/  BSSY.RECONVERGENT B3, `(.L_x_106) ;  /* 0x0000021000037945 */ /* 0x000fe20003800200 */
[----:B------:R-:W-:Y:S01]  /*60d0*/  IMAD.SHL.U32 R15, R8, 0x800, RZ ;  /* 0x00000800080f7824 */ /* 0x000fe200078e00ff */
[----:B------:R-:W-:Y:S01]  /*60e0*/  IADD3 R0, PT, PT, RZ, -R17, -R14 ;  /* 0x80000011ff007210 */ /* 0x000fe20007ffe80e */
[----:B------:R-:W-:Y:S01]  /*60f0*/  IMAD.MOV.U32 R9, RZ, RZ, R2 ;  /* 0x000000ffff097224 */ /* 0x000fe200078e0002 */
[----:B------:R-:W-:Y:S01]  /*6100*/  CS2R R18, SRZ ;  /* 0x0000000000127805 */ /* 0x000fe2000001ff00 */
[----:B------:R-:W-:Y:S01]  /*6110*/  IMAD.MOV.U32 R8, RZ, RZ, RZ ;  /* 0x000000ffff087224 */ /* 0x000fe200078e00ff */
[----:B------:R-:W-:-:S07]  /*6120*/  LOP3.LUT R23, R3, 0x80000000, RZ, 0xfc, !PT ;  /* 0x8000000003177812 */ /* 0x000fce00078efcff */
.L_x_107:
[----:B------:R-:W1:Y:S01]  /*6130*/  LDC.64 R2, c[0x4][RZ] ;  /* 0x01000000ff027b82 */ /* 0x000e620000000a00 */
[----:B0-----:R-:W-:Y:S02]  /*6140*/  R2UR UR4, R20 ;  /* 0x00000000140472ca */ /* 0x001fe400000e0000 */
[----:B------:R-:W-:Y:S01]  /*6150*/  R2UR UR5, R21 ;  /* 0x00000000150572ca */ /* 0x000fe200000e0000 */
[----:B-1----:R-:W-:-:S12]  /*6160*/  IMAD.WIDE R2, R9, 0x8, R2 ;  /* 0x0000000809027825 */ /* 0x002fd800078e0202 */
[----:B------:R-:W2:Y:S01]  /*6170*/  LDG.E.64.CONSTANT R2, desc[UR4][R2.64] ;  /* 0x0000000402027981 */ /* 0x000ea2000c1e9b00 */
[----:B------:R-:W-:Y:S01]  /*6180*/  VIADD R0, R0, 0x1 ;  /* 0x0000000100007836 */ /* 0x000fe20000000000 */
[----:B------:R-:W-:Y:S01]  /*6190*/  IADD3 R9, PT, PT, R9, 0x1, RZ ;  /* 0x0000000109097810 */ /* 0x000fe20007ffe0ff */
[----:B--2---:R-:W-:-:S04]  /*61a0*/  IMAD.WIDE.U32 R6, P2, R2, R15, R18 ;  /* 0x0000000f02067225 */ /* 0x004fc80007840012 */
[----:B------:R-:W-:Y:S02]  /*61b0*/  IMAD R11, R2, R23, RZ ;  /* 0x00000017020b7224 */ /* 0x000fe400078e02ff */
[CC--:B------:R-:W-:Y:S02]  /*61c0*/  IMAD R16, R3.reuse, R15.reuse, RZ ;  /* 0x0000000f03107224 */ /* 0x0c0fe400078e02ff */
[----:B------:R-:W-:Y:S01]  /*61d0*/  IMAD.HI.U32 R19, R3, R15, RZ ;  /* 0x0000000f03137227 */ /* 0x000fe200078e00ff */
[----:B------:R-:W-:-:S03]  /*61e0*/  IADD3 R7, P0, PT, R11, R7, RZ ;  /* 0x000000070b077210 */ /* 0x000fc60007f1e0ff */
[----:B------:R-:W-:Y:S01]  /*61f0*/  IMAD R11, R8, 0x8, R1 ;  /* 0x00000008080b7824 */ /* 0x000fe200078e0201 */
[----:B------:R-:W-:Y:S01]  /*6200*/  IADD3 R7, P1, PT, R16, R7, RZ ;  /* 0x0000000710077210 */ /* 0x000fe20007f3e0ff */
[----:B------:R-:W-:-:S04]  /*6210*/  IMAD.HI.U32 R16, R2, R23, RZ ;  /* 0x0000001702107227 */ /* 0x000fc800078e00ff */
[----:B------:R1:W-:Y:S01]  /*6220*/  STL.64 [R11], R6 ;  /* 0x000000060b007387 */ /* 0x0003e20000100a00 */
[----:B------:R-:W-:Y:S01]  /*6230*/  IADD3.X R2, PT, PT, R16, RZ, RZ, P2, !PT ;  /* 0x000000ff10027210 */ /* 0x000fe200017fe4ff */
[----:B------:R-:W-:-:S03]  /*6240*/  IMAD.HI.U32 R16, R3, R23, RZ ;  /* 0x0000001703107227 */ /* 0x000fc600078e00ff */
[----:B------:R-:W-:Y:S01]  /*6250*/  IADD3.X R2, P0, PT, R19, R2, RZ, P0, !PT ;  /* 0x0000000213027210 */ /* 0x000fe2000071e4ff */
[----:B------:R-:W-:Y:S02]  /*6260*/  IMAD R3, R3, R23, RZ ;  /* 0x0000001703037224 */ /* 0x000fe400078e02ff */
[----:B------:R-:W-:-:S03]  /*6270*/  VIADD R8, R8, 0x1 ;  /* 0x0000000108087836 */ /* 0x000fc60000000000 */
[----:B------:R-:W-:Y:S01]  /*6280*/  IADD3.X R18, P1, PT, R3, R2, RZ, P1, !PT ;  /* 0x0000000203127210 */ /* 0x000fe20000f3e4ff */
[----:B------:R-:W-:Y:S01]  /*6290*/  IMAD.X R2, RZ, RZ, R16, P0 ;  /* 0x000000ffff027224 */ /* 0x000fe200000e0610 */
[----:B------:R-:W-:-:S03]  /*62a0*/  ISETP.NE.AND P0, PT, R0, -0xf, PT ;  /* 0xfffffff10000780c */ /* 0x000fc60003f05270 */
[----:B------:R-:W-:-:S10]  /*62b0*/  IMAD.X R19, RZ, RZ, R2, P1 ;  /* 0x000000ffff137224 */ /* 0x000fd400008e0602 */
[----:B-1----:R-:W-:Y:S05]  /*62c0*/  @P0 BRA `(.L_x_107) ;  /* 0xfffffffc00980947 */ /* 0x002fea000383ffff */
[----:B------:R-:W-:Y:S05]  /*62d0*/  BSYNC.RECONVERGENT B3 ;  /* 0x0000000000037941 */ /* 0x000fea0003800200 */
.L_x_106:
[----:B------:R-:W-:-:S07]  /*62e0*/  IMAD.MOV.U32 R2, RZ, RZ, R14 ;  /* 0x000000ffff027224 */ /* 0x000fce00078e000e */
.L_x_105:
[----:B------:R-:W-:Y:S05]  /*62f0*/  BSYNC.RECONVERGENT B2 ;  /* 0x0000000000027941 */ /* 0x000fea0003800200 */
.L_x_104:
[----:B------:R-:W-:Y:S01]  /*6300*/  LOP3.LUT P0, R23, R13, 0x3f, RZ, 0xc0, !PT ;  /* 0x0000003f0d177812 */ /* 0x000fe2000780c0ff */
[----:B------:R-:W-:-:S04]  /*6310*/  IMAD.IADD R0, R17, 0x1, R2 ;  /* 0x0000000111007824 */ /* 0x000fc800078e0202 */
[----:B------:R-:W-:-:S05]  /*6320*/  IMAD.U32 R21, R0, 0x8, R1 ;  /* 0x0000000800157824 */ /* 0x000fca00078e0001 */
[----:B------:R0:W-:Y:S04]  /*6330*/  STL.64 [R21+-0x78], R18 ;  /* 0xffff881215007387 */ /* 0x0001e80000100a00 */
[----:B------:R-:W2:Y:S04]  /*6340*/  @P0 LDL.64 R8, [R1+0x8] ;  /* 0x0000080001080983 */ /* 0x000ea80000100a00 */
[----:B------:R-:W3:Y:S04]  /*6350*/  LDL.64 R16, [R1+0x10] ;  /* 0x0000100001107983 */ /* 0x000ee80000100a00 */
[----:B------:R-:W4:Y:S01]  /*6360*/  LDL.64 R2, [R1+0x18] ;  /* 0x0000180001027983 */ /* 0x000f220000100a00 */
[----:B------:R-:W-:Y:S01]  /*6370*/  @P0 LOP3.LUT R0, R23, 0x3f, RZ, 0x3c, !PT ;  /* 0x0000003f17000812 */ /* 0x000fe200078e3cff */
[----:B------:R-:W-:Y:S01]  /*6380*/  BSSY.RECONVERGENT B2, `(.L_x_108) ;  /* 0x0000034000027945 */ /* 0x000fe20003800200 */
[----:B--2---:R-:W-:-:S02]  /*6390*/  @P0 SHF.R.U64 R7, R8, 0x1, R9 ;  /* 0x0000000108070819 */ /* 0x004fc40000001209 */
[----:B------:R-:W-:Y:S02]  /*63a0*/  @P0 SHF.R.U32.HI R9, RZ, 0x1, R9 ;  /* 0x00000001ff090819 */ /* 0x000fe40000011609 */
[--C-:B---3--:R-:W-:Y:S02]  /*63b0*/  @P0 SHF.R.U32.HI R15, RZ, 0x1, R17.reuse ;  /* 0x00000001ff0f0819 */ /* 0x108fe40000011611 */
[C---:B------:R-:W-:Y:S02]  /*63c0*/  @P0 SHF.R.U64 R13, R16.reuse, 0x1, R17 ;  /* 0x00000001100d0819 */ /* 0x040fe40000001211 */
[CC--:B------:R-:W-:Y:S02]  /*63d0*/  @P0 SHF.L.U32 R11, R16.reuse, R23.reuse, RZ ;  /* 0x00000017100b0219 */ /* 0x0c0fe400000006ff */
[----:B------:R-:W-:Y:S02]  /*63e0*/  @P0 SHF.R.U64 R6, R7, R0, R9 ;  /* 0x0000000007060219 */ /* 0x000fe40000001209 */
[----:B------:R-:W-:-:S02]  /*63f0*/  @P0 SHF.L.U64.HI R8, R16, R23, R17 ;  /* 0x0000001710080219 */ /* 0x000fc40000010211 */
[-C--:B------:R-:W-:Y:S02]  /*6400*/  @P0 SHF.R.U32.HI R7, RZ, R0.reuse, R9 ;  /* 0x00000000ff070219 */ /* 0x080fe40000011609 */
[----:B----4-:R-:W-:Y:S02]  /*6410*/  @P0 SHF.L.U32 R9, R2, R23, RZ ;  /* 0x0000001702090219 */ /* 0x010fe400000006ff */
[----:B------:R-:W-:Y:S02]  /*6420*/  @P0 SHF.R.U64 R14, R13, R0, R15 ;  /* 0x000000000d0e0219 */ /* 0x000fe4000000120f */
[----:B------:R-:W-:Y:S02]  /*6430*/  @P0 LOP3.LUT R16, R11, R6, RZ, 0xfc, !PT ;  /* 0x000000060b100212 */ /* 0x000fe400078efcff */
[----:B------:R-:W-:Y:S02]  /*6440*/  @P0 LOP3.LUT R17, R8, R7, RZ, 0xfc, !PT ;  /* 0x0000000708110212 */ /* 0x000fe400078efcff */
[----:B------:R-:W-:-:S02]  /*6450*/  @P0 SHF.L.U64.HI R7, R2, R23, R3 ;  /* 0x0000001702070219 */ /* 0x000fc40000010203 */
[----:B------:R-:W-:Y:S01]  /*6460*/  @P0 LOP3.LUT R2, R9, R14, RZ, 0xfc, !PT ;  /* 0x0000000e09020212 */ /* 0x000fe200078efcff */
[C---:B------:R-:W-:Y:S01]  /*6470*/  IMAD.SHL.U32 R9, R16.reuse, 0x4, RZ ;  /* 0x0000000410097824 */ /* 0x040fe200078e00ff */
[----:B------:R-:W-:Y:S02]  /*6480*/  @P0 SHF.R.U32.HI R0, RZ, R0, R15 ;  /* 0x00000000ff000219 */ /* 0x000fe4000001160f */
[----:B------:R-:W-:Y:S02]  /*6490*/  SHF.L.U64.HI R15, R16, 0x2, R17 ;  /* 0x00000002100f7819 */ /* 0x000fe40000010211 */
[----:B------:R-:W-:Y:S02]  /*64a0*/  @P0 LOP3.LUT R3, R7, R0, RZ, 0xfc, !PT ;  /* 0x0000000007030212 */ /* 0x000fe400078efcff */
[----:B------:R-:W-:Y:S02]  /*64b0*/  SHF.L.W.U32.HI R17, R17, 0x2, R2 ;  /* 0x0000000211117819 */ /* 0x000fe40000010e02 */
[----:B------:R-:W-:-:S02]  /*64c0*/  IADD3 RZ, P0, PT, RZ, -R9, RZ ;  /* 0x80000009ffff7210 */ /* 0x000fc40007f1e0ff */
[----:B------:R-:W-:Y:S02]  /*64d0*/  LOP3.LUT R6, RZ, R15, RZ, 0x33, !PT ;  /* 0x0000000fff067212 */ /* 0x000fe400078e33ff */
[----:B------:R-:W-:Y:S02]  /*64e0*/  SHF.L.W.U32.HI R0, R2, 0x2, R3 ;  /* 0x0000000202007819 */ /* 0x000fe40000010e03 */
[----:B------:R-:W-:Y:S02]  /*64f0*/  LOP3.LUT R2, RZ, R17, RZ, 0x33, !PT ;  /* 0x00000011ff027212 */ /* 0x000fe400078e33ff */
[----:B------:R-:W-:Y:S02]  /*6500*/  IADD3.X R6, P0, PT, RZ, R6, RZ, P0, !PT ;  /* 0x00000006ff067210 */ /* 0x000fe4000071e4ff */
[----:B------:R-:W-:Y:S02]  /*6510*/  LOP3.LUT R7, RZ, R0, RZ, 0x33, !PT ;  /* 0x00000000ff077212 */ /* 0x000fe400078e33ff */
[----:B------:R-:W-:-:S02]  /*6520*/  ISETP.GT.U32.AND P2, PT, R17, -0x1, PT ;  /* 0xffffffff1100780c */ /* 0x000fc40003f44070 */
[----:B------:R-:W-:Y:S02]  /*6530*/  IADD3.X R2, P1, PT, RZ, R2, RZ, P0, !PT ;  /* 0x00000002ff027210 */ /* 0x000fe4000073e4ff */
[C---:B------:R-:W-:Y:S02]  /*6540*/  ISETP.GT.AND.EX P0, PT, R0.reuse, -0x1, PT, P2 ;  /* 0xffffffff0000780c */ /* 0x040fe40003f04320 */
[----:B------:R-:W-:Y:S02]  /*6550*/  IADD3.X R7, PT, PT, RZ, R7, RZ, P1, !PT ;  /* 0x00000007ff077210 */ /* 0x000fe40000ffe4ff */
[----:B------:R-:W-:Y:S02]  /*6560*/  SEL R11, R17, R2, P0 ;  /* 0x00000002110b7207 */ /* 0x000fe40000000000 */
[----:B------:R-:W-:Y:S02]  /*6570*/  SEL R13, R0, R7, P0 ;  /* 0x00000007000d7207 */ /* 0x000fe40000000000 */
[----:B------:R-:W-:-:S02]  /*6580*/  SEL R6, R15, R6, P0 ;  /* 0x000000060f067207 */ /* 0x000fc40000000000 */
[----:B------:R-:W-:-:S03]  /*6590*/  ISETP.NE.U32.AND P1, PT, R13, RZ, PT ;  /* 0x000000ff0d00720c */ /* 0x000fc60003f25070 */
[----:B------:R-:W-:Y:S01]  /*65a0*/  @!P0 IMAD.MOV R9, RZ, RZ, -R9 ;  /* 0x000000ffff098224 */ /* 0x000fe200078e0a09 */
[----:B------:R-:W-:-:S06]  /*65b0*/  SEL R2, R11, R13, !P1 ;  /* 0x0000000d0b027207 */ /* 0x000fcc0004800000 */
[----:B------:R-:W1:Y:S02]  /*65c0*/  FLO.U32 R2, R2 ;  /* 0x0000000200027300 */ /* 0x000e6400000e0000 */
[C---:B-1----:R-:W-:Y:S02]  /*65d0*/  IADD3 R7, PT, PT, -R2.reuse, 0x1f, RZ ;  /* 0x0000001f02077810 */ /* 0x042fe40007ffe1ff */
[----:B------:R-:W-:-:S03]  /*65e0*/  IADD3 R8, PT, PT, -R2, 0x3f, RZ ;  /* 0x0000003f02087810 */ /* 0x000fc60007ffe1ff */
[----:B------:R-:W-:-:S05]  /*65f0*/  @P1 IMAD.MOV R8, RZ, RZ, R7 ;  /* 0x000000ffff081224 */ /* 0x000fca00078e0207 */
[----:B------:R-:W-:-:S13]  /*6600*/  ISETP.NE.AND P1, PT, R8, RZ, PT ;  /* 0x000000ff0800720c */ /* 0x000fda0003f25270 */
[----:B0-----:R-:W-:Y:S05]  /*6610*/  @!P1 BRA `(.L_x_109) ;  /* 0x0000000000289947 */ /* 0x001fea0003800000 */
[--C-:B------:R-:W-:Y:S02]  /*6620*/  SHF.R.U64 R7, R9, 0x1, R6.reuse ;  /* 0x0000000109077819 */ /* 0x100fe40000001206 */
[C---:B------:R-:W-:Y:S02]  /*6630*/  LOP3.LUT R2, R8.reuse, 0x3f, RZ, 0xc0, !PT ;  /* 0x0000003f08027812 */ /* 0x040fe400078ec0ff */
[----:B------:R-:W-:Y:S02]  /*6640*/  SHF.R.U32.HI R9, RZ, 0x1, R6 ;  /* 0x00000001ff097819 */ /* 0x000fe40000011606 */
[----:B------:R-:W-:Y:S02]  /*6650*/  LOP3.LUT R6, R8, 0x3f, RZ, 0xc, !PT ;  /* 0x0000003f08067812 */ /* 0x000fe400078e0cff */
[CC--:B------:R-:W-:Y:S02]  /*6660*/  SHF.L.U64.HI R13, R11.reuse, R2.reuse, R13 ;  /* 0x000000020b0d7219 */ /* 0x0c0fe4000001020d */
[----:B------:R-:W-:-:S02]  /*6670*/  SHF.L.U32 R11, R11, R2, RZ ;  /* 0x000000020b0b7219 */ /* 0x000fc400000006ff */
[-CC-:B------:R-:W-:Y:S02]  /*6680*/  SHF.R.U64 R2, R7, R6.reuse, R9.reuse ;  /* 0x0000000607027219 */ /* 0x180fe40000001209 */
[----:B------:R-:W-:Y:S02]  /*6690*/  SHF.R.U32.HI R6, RZ, R6, R9 ;  /* 0x00000006ff067219 */ /* 0x000fe40000011609 */
[----:B------:R-:W-:Y:S02]  /*66a0*/  LOP3.LUT R11, R11, R2, RZ, 0xfc, !PT ;  /* 0x000000020b0b7212 */ /* 0x000fe400078efcff */
[----:B------:R-:W-:-:S07]  /*66b0*/  LOP3.LUT R13, R13, R6, RZ, 0xfc, !PT ;  /* 0x000000060d0d7212 */ /* 0x000fce00078efcff */
.L_x_109:
[----:B------:R-:W-:Y:S05]  /*66c0*/  BSYNC.RECONVERGENT B2 ;  /* 0x0000000000027941 */ /* 0x000fea0003800200 */
.L_x_108:
[----:B------:R-:W-:-:S04]  /*66d0*/  IMAD.WIDE.U32 R14, R11, 0x2168c235, RZ ;  /* 0x2168c2350b0e7825 */ /* 0x000fc800078e00ff */
[----:B------:R-:W-:Y:S01]  /*66e0*/  IMAD.MOV.U32 R6, RZ, RZ, R15 ;  /* 0x000000ffff067224 */ /* 0x000fe200078e000f */
[----:B------:R-:W-:Y:S01]  /*66f0*/  IADD3 RZ, P1, PT, R14, R14, RZ ;  /* 0x0000000e0eff7210 */ /* 0x000fe20007f3e0ff */
[----:B------:R-:W-:Y:S02]  /*6700*/  IMAD.MOV.U32 R7, RZ, RZ, RZ ;  /* 0x000000ffff077224 */ /* 0x000fe400078e00ff */
[----:B------:R-:W-:-:S04]  /*6710*/  IMAD.HI.U32 R2, R13, -0x36f0255e, RZ ;  /* 0xc90fdaa20d027827 */ /* 0x000fc800078e00ff */
[----:B------:R-:W-:-:S04]  /*6720*/  IMAD.WIDE.U32 R6, R11, -0x36f0255e, R6 ;  /* 0xc90fdaa20b067825 */ /* 0x000fc800078e0006 */
[----:B------:R-:W-:-:S04]  /*6730*/  IMAD.WIDE.U32 R6, P2, R13, 0x2168c235, R6 ;  /* 0x2168c2350d067825 */ /* 0x000fc80007840006 */
[----:B------:R-:W-:Y:S01]  /*6740*/  IMAD R13, R13, -0x36f0255e, RZ ;  /* 0xc90fdaa20d0d7824 */ /* 0x000fe200078e02ff */
[----:B------:R-:W-:Y:S02]  /*6750*/  IADD3.X R2, PT, PT, R2, RZ, RZ, P2, !PT ;  /* 0x000000ff02027210 */ /* 0x000fe400017fe4ff */
[----:B------:R-:W-:Y:S02]  /*6760*/  IADD3.X RZ, P1, PT, R6, R6, RZ, P1, !PT ;  /* 0x0000000606ff7210 */ /* 0x000fe40000f3e4ff */
[----:B------:R-:W-:-:S04]  /*6770*/  IADD3 R7, P2, PT, R13, R7, RZ ;  /* 0x000000070d077210 */ /* 0x000fc80007f5e0ff */
[C---:B------:R-:W-:Y:S01]  /*6780*/  ISETP.GT.U32.AND P3, PT, R7.reuse, RZ, PT ;  /* 0x000000ff0700720c */ /* 0x040fe20003f64070 */
[----:B------:R-:W-:Y:S01]  /*6790*/  IMAD.X R2, RZ, RZ, R2, P2 ;  /* 0x000000ffff027224 */ /* 0x000fe200010e0602 */
[----:B------:R-:W-:-:S04]  /*67a0*/  IADD3.X R6, P2, PT, R7, R7, RZ, P1, !PT ;  /* 0x0000000707067210 */ /* 0x000fc80000f5e4ff */
[C---:B------:R-:W-:Y:S01]  /*67b0*/  ISETP.GT.AND.EX P1, PT, R2.reuse, RZ, PT, P3 ;  /* 0x000000ff0200720c */ /* 0x040fe20003f24330 */
[----:B------:R-:W-:-:S03]  /*67c0*/  IMAD.X R9, R2, 0x1, R2, P2 ;  /* 0x0000000102097824 */ /* 0x000fc600010e0602 */
[----:B------:R-:W-:Y:S02]  /*67d0*/  SEL R6, R6, R7, P1 ;  /* 0x0000000706067207 */ /* 0x000fe40000800000 */
[----:B------:R-:W-:Y:S02]  /*67e0*/  SEL R7, R9, R2, P1 ;  /* 0x0000000209077207 */ /* 0x000fe40000800000 */
[----:B------:R-:W-:Y:S02]  /*67f0*/  IADD3 R2, P2, PT, R6, 0x1, RZ ;  /* 0x0000000106027810 */ /* 0x000fe40007f5e0ff */
[----:B------:R-:W-:Y:S02]  /*6800*/  SEL R9, RZ, 0xffffffff, !P1 ;  /* 0xffffffffff097807 */ /* 0x000fe40004800000 */
[----:B------:R-:W-:Y:S01]  /*6810*/  LOP3.LUT P1, R12, R12, 0x80000000, RZ, 0xc0, !PT ;  /* 0x800000000c0c7812 */ /* 0x000fe2000782c0ff */
[----:B------:R-:W-:Y:S02]  /*6820*/  IMAD.X R7, RZ, RZ, R7, P2 ;  /* 0x000000ffff077224 */ /* 0x000fe400010e0607 */
[----:B------:R-:W-:Y:S01]  /*6830*/  IMAD.IADD R8, R9, 0x1, -R8 ;  /* 0x0000000109087824 */ /* 0x000fe200078e0a08 */
[----:B------:R-:W-:-:S02]  /*6840*/  SHF.R.U32.HI R9, RZ, 0x1e, R3 ;  /* 0x0000001eff097819 */ /* 0x000fc40000011603 */
[----:B------:R-:W-:Y:S02]  /*6850*/  SHF.R.U64 R2, R2, 0xa, R7 ;  /* 0x0000000a02027819 */ /* 0x000fe40000001207 */
[----:B------:R-:W-:Y:S02]  /*6860*/  SHF.L.U32 R3, R8, 0x14, RZ ;  /* 0x0000001408037819 */ /* 0x000fe400000006ff */
[----:B------:R-:W-:Y:S02]  /*6870*/  IADD3 R2, P2, PT, R2, 0x1, RZ ;  /* 0x0000000102027810 */ /* 0x000fe40007f5e0ff */
[----:B------:R-:W-:Y:S02]  /*6880*/  LEA.HI R0, R0, R9, RZ, 0x1 ;  /* 0x0000000900007211 */ /* 0x000fe400078f08ff */
[----:B------:R-:W-:Y:S02]  /*6890*/  LEA.HI.X R7, R7, RZ, RZ, 0x16, P2 ;  /* 0x000000ff07077211 */ /* 0x000fe400010fb4ff */
[----:B------:R-:W-:Y:S01]  /*68a0*/  @!P0 LOP3.LUT R12, R12, 0x80000000, RZ, 0x3c, !PT ;  /* 0x800000000c0c8812 */ /* 0x000fe200078e3cff */
[----:B------:R-:W-:Y:S01]  /*68b0*/  @P1 IMAD.MOV R0, RZ, RZ, -R0 ;  /* 0x000000ffff001224 */ /* 0x000fe200078e0a00 */
[----:B------:R-:W-:-:S02]  /*68c0*/  SHF.R.U64 R2, R2, 0x1, R7 ;  /* 0x0000000102027819 */ /* 0x000fc40000001207 */
[----:B------:R-:W-:Y:S02]  /*68d0*/  SHF.R.U32.HI R6, RZ, 0x1, R7 ;  /* 0x00000001ff067819 */ /* 0x000fe40000011607 */
[----:B------:R-:W-:-:S04]  /*68e0*/  IADD3 R8, P2, P3, RZ, RZ, R2 ;  /* 0x000000ffff087210 */ /* 0x000fc80007b5e002 */
[----:B------:R-:W-:-:S04]  /*68f0*/  IADD3.X R3, PT, PT, R3, 0x3fe00000, R6, P2, P3 ;  /* 0x3fe0000003037810 */ /* 0x000fc800017e6406 */
[----:B------:R-:W-:-:S07]  /*6900*/  LOP3.LUT R7, R3, R12, RZ, 0xfc, !PT ;  /* 0x0000000c03077212 */ /* 0x000fce00078efcff */
.L_x_103:
[----:B------:R-:W-:Y:S02]  /*6910*/  IMAD.MOV.U32 R11, RZ, RZ, 0x0 ;  /* 0x00000000ff0b7424 */ /* 0x000fe400078e00ff */
[----:B------:R-:W-:Y:S02]  /*6920*/  IMAD.MOV.U32 R6, RZ, RZ, R8 ;  /* 0x000000ffff067224 */ /* 0x000fe400078e0008 */
[----:B------:R-:W-:Y:S05]  /*6930*/  RET.REL.NODEC R10 `(_Z13render_kernel4vec3S_iidP4trigiS_P6uchar4) ;  /* 0xffffff940ab07950 */ /* 0x000fea0003c3ffff */
.L_x_110:
[----:B------:R-:W-:-:S00]  /*6940*/  BRA `(.L_x_110) ;  /* 0xfffffffc00fc7947 */ /* 0x000fc0000383ffff */
[----:B------:R-:W-:-:S00]  /*6950*/  NOP ;  /* 0x0000000000007918 */ /* 0x000fc00000000000 */
        /* <DEDUP_REMOVED lines=10> */
.L_x_114:


//--------------------- .nv.global.init           --------------------------
	.section	.nv.global.init,"aw",@progbits
	.align	8
.nv.global.init:
	.type		__cudart_i2opi_d,@object
	.size		__cudart_i2opi_d,(.L_0 - __cudart_i2opi_d)
__cudart_i2opi_d:
        /*0000*/ 	.byte	0x08, 0x5d, 0x8d, 0x1f, 0xb1, 0x5f, 0xfb, 0x6b, 0xea, 0x92, 0x52, 0x8a, 0xf7, 0x39, 0x07, 0x3d
        /* <DEDUP_REMOVED lines=8> */
.L_0:


//--------------------- .nv.shared.reserved.0     --------------------------
	.section	.nv.shared.reserved.0,"aw",@nobits
	.weak		__nv_reservedSMEM_offset_0_alias
	.size		__nv_reservedSMEM_offset_0_alias, 0, 64
	.other		__nv_reservedSMEM_offset_0_alias,@"STO_CUDA_RESERVED_SHARED STV_DEFAULT"
__nv_reservedSMEM_offset_0_alias:
	.zero		0
	.zero		64


//--------------------- .nv.constant0._Z13render_kernel4vec3S_iidP4trigiS_P6uchar4 --------------------------
	.section	.nv.constant0._Z13render_kernel4vec3S_iidP4trigiS_P6uchar4,"a",@progbits
	.sectionflags	@""
	.align	4
.nv.constant0._Z13render_kernel4vec3S_iidP4trigiS_P6uchar4:
	.zero		1008


//--------------------- SYMBOLS --------------------------

	.type		.nv.reservedSmem.offset0,@object
	.size		.nv.reservedSmem.offset0,0x4
